	.target	sm_90a

	.elftype	@"ET_EXEC"


//--------------------- .note.nv.tkinfo           --------------------------
	.section	.note.nv.tkinfo,"",@"SHT_NOTE"
	.sectionflags	@"SHF_NOTE_NV_TKINFO"
	.tkinfo
        /*0018*/ 	.word	0x00000002
        /*0030*/ 	.string	""
        /*0030*/ 	.string	"ptxas"
        /*0030*/ 	.string	"Cuda compilation tools, release 13.0, V13.0.88"
        /*0030*/ 	.string	"Build cuda_13.0.r13.0/compiler.36424714_0"
        /*0030*/ 	.string	"-arch sm_90a -m 64 "



//--------------------- .note.nv.cuinfo           --------------------------
	.section	.note.nv.cuinfo,"",@"SHT_NOTE"
	.sectionflags	@"SHF_NOTE_NV_CUINFO"
        /*0018*/ 	.short	0x0002
        /*001a*/ 	.short	0x005a
        /*001c*/ 	.short	0x0082
	.zero		2


//--------------------- .nv.info                  --------------------------
	.section	.nv.info,"",@"SHT_CUDA_INFO"
	.align	4


	//----- nvinfo : EIATTR_REGCOUNT
	.align		4
        /*0000*/ 	.byte	0x04, 0x2f
        /*0002*/ 	.short	(.L_12 - .L_11)
	.align		4
.L_11:
        /*0004*/ 	.word	index@(_ZN7cutlass13device_kernelINS_4gemm6kernel13GemmUniversalIN4cute5tupleIJiiiiEEENS1_10collective13CollectiveMmaINS1_40MainloopSm90TmaGmmaWarpSpecializedSparseILi8ENS5_IJNS4_1CILi1EEENSA_ILi2EEESB_EEENS1_35KernelTmaWarpSpecializedCooperativeEEENS5_IJNSA_ILi256EEENSA_ILi64EEESH_EEENS_10bfloat16_tENS5_IJNS4_6LayoutINS5_IJiNS5_IJSC_iEEEiEEENS5_IJlNS5_IJSB_SC_EEElEEEEENSK_INS5_IJNS5_IJNS5_IJNSA_ILi8EEESC_NSA_ILi4EEEEEEiEEENS5_IJNS5_IJNSA_ILi16EEESC_SC_EEEiEEEiEEENS5_IJNS5_IJNS5_IJSH_SU_NSA_ILi1024EEEEEENSA_ILi4096EEEEEENS5_IJNS5_IJSB_NSA_ILi512EEENSA_ILi32EEEEEElEEElEEEEEEEESJ_NS5_IJlSB_lEEENS4_8TiledMMAINS4_8MMA_AtomIJNS4_4SM904GMMA6SPARSE28GMMA_64x64x32_F32BF16BF16_SSILNS1D_5MajorE0ELS1G_0ELNS1D_7ScaleInE1ELS1H_1ELNS1D_9SparseSelE0EEEEEENSK_INS5_IJSC_SB_SB_EEENS5_IJSB_NSA_ILi0EEES1M_EEEEENS5_IJNS4_10UnderscoreES1P_S1P_EEEEENS4_23SM90_TMA_LOAD_MULTICASTENS4_14ComposedLayoutINS4_7SwizzleILi2ELi4ELi3EEENS4_25smem_sparse_ptr_flag_bitsILi2ELi16EEENSK_INS5_IJNS5_IJSB_SQ_EEENS5_IJSC_S13_EEEEEENS5_IJNS5_IJS1M_SH_EEESN_EEEEEEEvNS4_8identityENS4_13SM90_TMA_LOADENS1T_INS1U_ILi3ELi4ELi3EEENS4_18smem_ptr_flag_bitsILi16EEENSK_INS5_IJSQ_SH_EEENS5_IJSH_SB_EEEEEEEvS25_EENS_8epilogue10collective6detail29Sm90TmaWarpSpecializedAdapterINS2G_15DefaultEpilogueIfNS5_IJSB_llEEES2K_NS2F_6thread17LinearCombinationIfLi1EffLNS2L_9ScaleType4KindE0ELNS_15FloatRoundStyleE2EfEENS1_15EpilogueDefaultEEEEEvvEEEEvNT_6ParamsE)
        /*0008*/ 	.word	0x000000a8


	//----- nvinfo : EIATTR_FRAME_SIZE
	.align		4
.L_12:
        /*000c*/ 	.byte	0x04, 0x11
        /*000e*/ 	.short	(.L_14 - .L_13)
	.align		4
.L_13:
        /*0010*/ 	.word	index@(_ZN7cutlass13device_kernelINS_4gemm6kernel13GemmUniversalIN4cute5tupleIJiiiiEEENS1_10collective13CollectiveMmaINS1_40MainloopSm90TmaGmmaWarpSpecializedSparseILi8ENS5_IJNS4_1CILi1EEENSA_ILi2EEESB_EEENS1_35KernelTmaWarpSpecializedCooperativeEEENS5_IJNSA_ILi256EEENSA_ILi64EEESH_EEENS_10bfloat16_tENS5_IJNS4_6LayoutINS5_IJiNS5_IJSC_iEEEiEEENS5_IJlNS5_IJSB_SC_EEElEEEEENSK_INS5_IJNS5_IJNS5_IJNSA_ILi8EEESC_NSA_ILi4EEEEEEiEEENS5_IJNS5_IJNSA_ILi16EEESC_SC_EEEiEEEiEEENS5_IJNS5_IJNS5_IJSH_SU_NSA_ILi1024EEEEEENSA_ILi4096EEEEEENS5_IJNS5_IJSB_NSA_ILi512EEENSA_ILi32EEEEEElEEElEEEEEEEESJ_NS5_IJlSB_lEEENS4_8TiledMMAINS4_8MMA_AtomIJNS4_4SM904GMMA6SPARSE28GMMA_64x64x32_F32BF16BF16_SSILNS1D_5MajorE0ELS1G_0ELNS1D_7ScaleInE1ELS1H_1ELNS1D_9SparseSelE0EEEEEENSK_INS5_IJSC_SB_SB_EEENS5_IJSB_NSA_ILi0EEES1M_EEEEENS5_IJNS4_10UnderscoreES1P_S1P_EEEEENS4_23SM90_TMA_LOAD_MULTICASTENS4_14ComposedLayoutINS4_7SwizzleILi2ELi4ELi3EEENS4_25smem_sparse_ptr_flag_bitsILi2ELi16EEENSK_INS5_IJNS5_IJSB_SQ_EEENS5_IJSC_S13_EEEEEENS5_IJNS5_IJS1M_SH_EEESN_EEEEEEEvNS4_8identityENS4_13SM90_TMA_LOADENS1T_INS1U_ILi3ELi4ELi3EEENS4_18smem_ptr_flag_bitsILi16EEENSK_INS5_IJSQ_SH_EEENS5_IJSH_SB_EEEEEEEvS25_EENS_8epilogue10collective6detail29Sm90TmaWarpSpecializedAdapterINS2G_15DefaultEpilogueIfNS5_IJSB_llEEES2K_NS2F_6thread17LinearCombinationIfLi1EffLNS2L_9ScaleType4KindE0ELNS_15FloatRoundStyleE2EfEENS1_15EpilogueDefaultEEEEEvvEEEEvNT_6ParamsE)
        /*0014*/ 	.word	0x00000000


	//----- nvinfo : EIATTR_MIN_STACK_SIZE
	.align		4
.L_14:
        /*0018*/ 	.byte	0x04, 0x12
        /*001a*/ 	.short	(.L_16 - .L_15)
	.align		4
.L_15:
        /*001c*/ 	.word	index@(_ZN7cutlass13device_kernelINS_4gemm6kernel13GemmUniversalIN4cute5tupleIJiiiiEEENS1_10collective13CollectiveMmaINS1_40MainloopSm90TmaGmmaWarpSpecializedSparseILi8ENS5_IJNS4_1CILi1EEENSA_ILi2EEESB_EEENS1_35KernelTmaWarpSpecializedCooperativeEEENS5_IJNSA_ILi256EEENSA_ILi64EEESH_EEENS_10bfloat16_tENS5_IJNS4_6LayoutINS5_IJiNS5_IJSC_iEEEiEEENS5_IJlNS5_IJSB_SC_EEElEEEEENSK_INS5_IJNS5_IJNS5_IJNSA_ILi8EEESC_NSA_ILi4EEEEEEiEEENS5_IJNS5_IJNSA_ILi16EEESC_SC_EEEiEEEiEEENS5_IJNS5_IJNS5_IJSH_SU_NSA_ILi1024EEEEEENSA_ILi4096EEEEEENS5_IJNS5_IJSB_NSA_ILi512EEENSA_ILi32EEEEEElEEElEEEEEEEESJ_NS5_IJlSB_lEEENS4_8TiledMMAINS4_8MMA_AtomIJNS4_4SM904GMMA6SPARSE28GMMA_64x64x32_F32BF16BF16_SSILNS1D_5MajorE0ELS1G_0ELNS1D_7ScaleInE1ELS1H_1ELNS1D_9SparseSelE0EEEEEENSK_INS5_IJSC_SB_SB_EEENS5_IJSB_NSA_ILi0EEES1M_EEEEENS5_IJNS4_10UnderscoreES1P_S1P_EEEEENS4_23SM90_TMA_LOAD_MULTICASTENS4_14ComposedLayoutINS4_7SwizzleILi2ELi4ELi3EEENS4_25smem_sparse_ptr_flag_bitsILi2ELi16EEENSK_INS5_IJNS5_IJSB_SQ_EEENS5_IJSC_S13_EEEEEENS5_IJNS5_IJS1M_SH_EEESN_EEEEEEEvNS4_8identityENS4_13SM90_TMA_LOADENS1T_INS1U_ILi3ELi4ELi3EEENS4_18smem_ptr_flag_bitsILi16EEENSK_INS5_IJSQ_SH_EEENS5_IJSH_SB_EEEEEEEvS25_EENS_8epilogue10collective6detail29Sm90TmaWarpSpecializedAdapterINS2G_15DefaultEpilogueIfNS5_IJSB_llEEES2K_NS2F_6thread17LinearCombinationIfLi1EffLNS2L_9ScaleType4KindE0ELNS_15FloatRoundStyleE2EfEENS1_15EpilogueDefaultEEEEEvvEEEEvNT_6ParamsE)
        /*0020*/ 	.word	0x00000000
.L_16:


//--------------------- .nv.compat                --------------------------
	.section	.nv.compat,"",@"SHT_CUDA_COMPAT_INFO"
	.align	4
        /*0000*/ 	.byte	0x02, 0x09, 0x01, 0x00, 0x02, 0x02, 0x04, 0x00, 0x02, 0x05, 0x05, 0x00, 0x03, 0x07, 0x01, 0x01
        /*0010*/ 	.byte	0x02, 0x03, 0x01, 0x00, 0x02, 0x06, 0x01, 0x00, 0x04, 0x0b, 0x08, 0x00, 0x00, 0x00, 0x00, 0x00
        /*0020*/ 	.byte	0x00, 0x00, 0x00, 0x00


//--------------------- .nv.info._ZN7cutlass13device_kernelINS_4gemm6kernel13GemmUniversalIN4cute5tupleIJiiiiEEENS1_10collective13CollectiveMmaINS1_40MainloopSm90TmaGmmaWarpSpecializedSparseILi8ENS5_IJNS4_1CILi1EEENSA_ILi2EEESB_EEENS1_35KernelTmaWarpSpecializedCooperativeEEENS5_IJNSA_ILi256EEENSA_ILi64EEESH_EEENS_10bfloat16_tENS5_IJNS4_6LayoutINS5_IJiNS5_IJSC_iEEEiEEENS5_IJlNS5_IJSB_SC_EEElEEEEENSK_INS5_IJNS5_IJNS5_IJNSA_ILi8EEESC_NSA_ILi4EEEEEEiEEENS5_IJNS5_IJNSA_ILi16EEESC_SC_EEEiEEEiEEENS5_IJNS5_IJNS5_IJSH_SU_NSA_ILi1024EEEEEENSA_ILi4096EEEEEENS5_IJNS5_IJSB_NSA_ILi512EEENSA_ILi32EEEEEElEEElEEEEEEEESJ_NS5_IJlSB_lEEENS4_8TiledMMAINS4_8MMA_AtomIJNS4_4SM904GMMA6SPARSE28GMMA_64x64x32_F32BF16BF16_SSILNS1D_5MajorE0ELS1G_0ELNS1D_7ScaleInE1ELS1H_1ELNS1D_9SparseSelE0EEEEEENSK_INS5_IJSC_SB_SB_EEENS5_IJSB_NSA_ILi0EEES1M_EEEEENS5_IJNS4_10UnderscoreES1P_S1P_EEEEENS4_23SM90_TMA_LOAD_MULTICASTENS4_14ComposedLayoutINS4_7SwizzleILi2ELi4ELi3EEENS4_25smem_sparse_ptr_flag_bitsILi2ELi16EEENSK_INS5_IJNS5_IJSB_SQ_EEENS5_IJSC_S13_EEEEEENS5_IJNS5_IJS1M_SH_EEESN_EEEEEEEvNS4_8identityENS4_13SM90_TMA_LOADENS1T_INS1U_ILi3ELi4ELi3EEENS4_18smem_ptr_flag_bitsILi16EEENSK_INS5_IJSQ_SH_EEENS5_IJSH_SB_EEEEEEEvS25_EENS_8epilogue10collective6detail29Sm90TmaWarpSpecializedAdapterINS2G_15DefaultEpilogueIfNS5_IJSB_llEEES2K_NS2F_6thread17LinearCombinationIfLi1EffLNS2L_9ScaleType4KindE0ELNS_15FloatRoundStyleE2EfEENS1_15EpilogueDefaultEEEEEvvEEEEvNT_6ParamsE --------------------------
	.section	.nv.info._ZN7cutlass13device_kernelINS_4gemm6kernel13GemmUniversalIN4cute5tupleIJiiiiEEENS1_10collective13CollectiveMmaINS1_40MainloopSm90TmaGmmaWarpSpecializedSparseILi8ENS5_IJNS4_1CILi1EEENSA_ILi2EEESB_EEENS1_35KernelTmaWarpSpecializedCooperativeEEENS5_IJNSA_ILi256EEENSA_ILi64EEESH_EEENS_10bfloat16_tENS5_IJNS4_6LayoutINS5_IJiNS5_IJSC_iEEEiEEENS5_IJlNS5_IJSB_SC_EEElEEEEENSK_INS5_IJNS5_IJNS5_IJNSA_ILi8EEESC_NSA_ILi4EEEEEEiEEENS5_IJNS5_IJNSA_ILi16EEESC_SC_EEEiEEEiEEENS5_IJNS5_IJNS5_IJSH_SU_NSA_ILi1024EEEEEENSA_ILi4096EEEEEENS5_IJNS5_IJSB_NSA_ILi512EEENSA_ILi32EEEEEElEEElEEEEEEEESJ_NS5_IJlSB_lEEENS4_8TiledMMAINS4_8MMA_AtomIJNS4_4SM904GMMA6SPARSE28GMMA_64x64x32_F32BF16BF16_SSILNS1D_5MajorE0ELS1G_0ELNS1D_7ScaleInE1ELS1H_1ELNS1D_9SparseSelE0EEEEEENSK_INS5_IJSC_SB_SB_EEENS5_IJSB_NSA_ILi0EEES1M_EEEEENS5_IJNS4_10UnderscoreES1P_S1P_EEEEENS4_23SM90_TMA_LOAD_MULTICASTENS4_14ComposedLayoutINS4_7SwizzleILi2ELi4ELi3EEENS4_25smem_sparse_ptr_flag_bitsILi2ELi16EEENSK_INS5_IJNS5_IJSB_SQ_EEENS5_IJSC_S13_EEEEEENS5_IJNS5_IJS1M_SH_EEESN_EEEEEEEvNS4_8identityENS4_13SM90_TMA_LOADENS1T_INS1U_ILi3ELi4ELi3EEENS4_18smem_ptr_flag_bitsILi16EEENSK_INS5_IJSQ_SH_EEENS5_IJSH_SB_EEEEEEEvS25_EENS_8epilogue10collective6detail29Sm90TmaWarpSpecializedAdapterINS2G_15DefaultEpilogueIfNS5_IJSB_llEEES2K_NS2F_6thread17LinearCombinationIfLi1EffLNS2L_9ScaleType4KindE0ELNS_15FloatRoundStyleE2EfEENS1_15EpilogueDefaultEEEEEvvEEEEvNT_6ParamsE,"",@"SHT_CUDA_INFO"
	.sectionflags	@""
	.align	4


	//----- nvinfo : EIATTR_CUDA_API_VERSION
	.align		4
        /*0000*/ 	.byte	0x04, 0x37
        /*0002*/ 	.short	(.L_18 - .L_17)
.L_17:
        /*0004*/ 	.word	0x00000082


	//----- nvinfo : EIATTR_KPARAM_INFO
	.align		4
.L_18:
        /*0008*/ 	.byte	0x04, 0x17
        /*000a*/ 	.short	(.L_20 - .L_19)
.L_19:
        /*000c*/ 	.word	0x00000000
        /*0010*/ 	.short	0x0000
        /*0012*/ 	.short	0x0070
        /*0014*/ 	.byte	0x00, 0xf0, 0x01, 0x14


	//----- nvinfo : EIATTR_SPARSE_MMA_MASK
	.align		4
.L_20:
        /*0018*/ 	.byte	0x03, 0x50
        /*001a*/ 	.short	0x0002


	//----- nvinfo : EIATTR_MAXREG_COUNT
	.align		4
        /*001c*/ 	.byte	0x03, 0x1b
        /*001e*/ 	.short	0x00a8


	//----- nvinfo : EIATTR_NUM_BARRIERS
	.align		4
        /*0020*/ 	.byte	0x02, 0x4c
        /*0022*/ 	.byte	0x01
	.zero		1


	//----- nvinfo : EIATTR_MERCURY_ISA_VERSION
	.align		4
        /*0024*/ 	.byte	0x03, 0x5f
        /*0026*/ 	.short	0x0101


	//----- nvinfo : EIATTR_INT_WARP_WIDE_INSTR_OFFSETS
	.align		4
        /*0028*/ 	.byte	0x04, 0x31
        /*002a*/ 	.short	(.L_22 - .L_21)


	//   ....[0]....
.L_21:
        /*002c*/ 	.word	0x00000540


	//   ....[1]....
        /*0030*/ 	.word	0x00000560


	//   ....[2]....
        /*0034*/ 	.word	0x00000720


	//----- nvinfo : EIATTR_COOP_GROUP_MASK_REGIDS
	.align		4
.L_22:
        /*0038*/ 	.byte	0x04, 0x29
        /*003a*/ 	.short	(.L_24 - .L_23)


	//   ....[0]....
.L_23:
        /*003c*/ 	.word	0xffffffff


	//   ....[1]....
        /*0040*/ 	.word	0xffffffff


	//   ....[2]....
        /*0044*/ 	.word	0xffffffff


	//   ....[3]....
        /*0048*/ 	.word	0xffffffff


	//   ....[4]....
        /*004c*/ 	.word	0xffffffff


	//   ....[5]....
        /*0050*/ 	.word	0xffffffff


	//----- nvinfo : EIATTR_COOP_GROUP_INSTR_OFFSETS
	.align		4
.L_24:
        /*0054*/ 	.byte	0x04, 0x28
        /*0056*/ 	.short	(.L_26 - .L_25)


	//   ....[0]....
.L_25:
        /*0058*/ 	.word	0x00000060


	//   ....[1]....
        /*005c*/ 	.word	0x00000070


	//   ....[2]....
        /*0060*/ 	.word	0x00000160


	//   ....[3]....
        /*0064*/ 	.word	0x000003a0


	//   ....[4]....
        /*0068*/ 	.word	0x00000870


	//   ....[5]....
        /*006c*/ 	.word	0x000014f0


	//----- nvinfo : EIATTR_REG_RECONFIG
	.align		4
.L_26:
        /*0070*/ 	.byte	0x01, 0x54
	.zero		2


	//----- nvinfo : EIATTR_MBARRIER_INSTR_OFFSETS
	.align		4
        /*0074*/ 	.byte	0x04, 0x39
        /*0076*/ 	.short	(.L_28 - .L_27)


	//   ....[0]....
.L_27:
        /*0078*/ 	.word	0x00000280
        /*007c*/ 	.word	0x000000ff
        /*0080*/ 	.word	0x00000000
        /*0084*/ 	.short	0x0100
        /*0086*/ 	.byte	0x08
	.zero		1


	//   ....[1]....
        /*0088*/ 	.word	0x00000290
        /*008c*/ 	.word	0x000000ff
        /*0090*/ 	.word	0x00000040
        /*0094*/ 	.short	0x0100
        /*0096*/ 	.byte	0x08
	.zero		1


	//   ....[2]....
        /*0098*/ 	.word	0x000002a0
        /*009c*/ 	.word	0x000000ff
        /*00a0*/ 	.word	0x00000008
        /*00a4*/ 	.short	0x0100
        /*00a6*/ 	.byte	0x08
	.zero		1


	//   ....[3]....
        /*00a8*/ 	.word	0x000002b0
        /*00ac*/ 	.word	0x000000ff
        /*00b0*/ 	.word	0x00000048
        /*00b4*/ 	.short	0x0100
        /*00b6*/ 	.byte	0x08
	.zero		1


	//   ....[4]....
        /*00b8*/ 	.word	0x000002c0
        /*00bc*/ 	.word	0x000000ff
        /*00c0*/ 	.word	0x00000010
        /*00c4*/ 	.short	0x0100
        /*00c6*/ 	.byte	0x08
	.zero		1


	//   ....[5]....
        /*00c8*/ 	.word	0x000002d0
        /*00cc*/ 	.word	0x000000ff
        /*00d0*/ 	.word	0x00000050
        /*00d4*/ 	.short	0x0100
        /*00d6*/ 	.byte	0x08
	.zero		1


	//   ....[6]....
        /*00d8*/ 	.word	0x000002e0
        /*00dc*/ 	.word	0x000000ff
        /*00e0*/ 	.word	0x00000018
        /*00e4*/ 	.short	0x0100
        /*00e6*/ 	.byte	0x08
	.zero		1


	//   ....[7]....
        /*00e8*/ 	.word	0x000002f0
        /*00ec*/ 	.word	0x000000ff
        /*00f0*/ 	.word	0x00000058
        /*00f4*/ 	.short	0x0100
        /*00f6*/ 	.byte	0x08
	.zero		1


	//   ....[8]....
        /*00f8*/ 	.word	0x00000300
        /*00fc*/ 	.word	0x000000ff
        /*0100*/ 	.word	0x00000020
        /*0104*/ 	.short	0x0100
        /*0106*/ 	.byte	0x08
	.zero		1


	//   ....[9]....
        /*0108*/ 	.word	0x00000310
        /*010c*/ 	.word	0x000000ff
        /*0110*/ 	.word	0x00000060
        /*0114*/ 	.short	0x0100
        /*0116*/ 	.byte	0x08
	.zero		1


	//   ....[10]....
        /*0118*/ 	.word	0x00000320
        /*011c*/ 	.word	0x000000ff
        /*0120*/ 	.word	0x00000028
        /*0124*/ 	.short	0x0100
        /*0126*/ 	.byte	0x08
	.zero		1


	//   ....[11]....
        /*0128*/ 	.word	0x00000330
        /*012c*/ 	.word	0x000000ff
        /*0130*/ 	.word	0x00000068
        /*0134*/ 	.short	0x0100
        /*0136*/ 	.byte	0x08
	.zero		1


	//   ....[12]....
        /*0138*/ 	.word	0x00000340
        /*013c*/ 	.word	0x000000ff
        /*0140*/ 	.word	0x00000030
        /*0144*/ 	.short	0x0100
        /*0146*/ 	.byte	0x08
	.zero		1


	//   ....[13]....
        /*0148*/ 	.word	0x00000350
        /*014c*/ 	.word	0x000000ff
        /*0150*/ 	.word	0x00000070
        /*0154*/ 	.short	0x0100
        /*0156*/ 	.byte	0x08
	.zero		1


	//   ....[14]....
        /*0158*/ 	.word	0x00000360
        /*015c*/ 	.word	0x000000ff
        /*0160*/ 	.word	0x00000038
        /*0164*/ 	.short	0x0100
        /*0166*/ 	.byte	0x08
	.zero		1


	//   ....[15]....
        /*0168*/ 	.word	0x00000370
        /*016c*/ 	.word	0x000000ff
        /*0170*/ 	.word	0x00000078
        /*0174*/ 	.short	0x0100
        /*0176*/ 	.byte	0x08
	.zero		1


	//   ....[16]....
        /*0178*/ 	.word	0x000007b0
        /*017c*/ 	.word	0x000000ff
        /*0180*/ 	.word	0x00000090
        /*0184*/ 	.short	0x0100
        /*0186*/ 	.byte	0x06
	.zero		1


	//   ....[17]....
        /*0188*/ 	.word	0x00000820
        /*018c*/ 	.word	0x000000ff
        /*0190*/ 	.word	0x00000098
        /*0194*/ 	.short	0x0100
        /*0196*/ 	.byte	0x06
	.zero		1


	//   ....[18]....
        /*0198*/ 	.word	0x000018b0
        /*019c*/ 	.word	0x000000ff
        /*01a0*/ 	.word	0x00000000
        /*01a4*/ 	.short	0x010a
        /*01a6*/ 	.byte	0x08
	.zero		1


	//   ....[19]....
        /*01a8*/ 	.word	0x00001910
        /*01ac*/ 	.word	0x000000ff
        /*01b0*/ 	.word	0x00000000
        /*01b4*/ 	.short	0x010a
        /*01b6*/ 	.byte	0x08
	.zero		1


	//   ....[20]....
        /*01b8*/ 	.word	0x00001b30
        /*01bc*/ 	.word	0x0000000b
        /*01c0*/ 	.word	0x00000000
        /*01c4*/ 	.short	0x0101
        /*01c6*/ 	.byte	0x3f
	.zero		1


	//   ....[21]....
        /*01c8*/ 	.word	0x00007610
        /*01cc*/ 	.word	0x0000001a
        /*01d0*/ 	.word	0x00000040
        /*01d4*/ 	.short	0x010a
        /*01d6*/ 	.byte	0x3f
	.zero		1


	//   ....[22]....
        /*01d8*/ 	.word	0x00007a90
        /*01dc*/ 	.word	0x00000006
        /*01e0*/ 	.word	0x00000098
        /*01e4*/ 	.short	0x0101
        /*01e6*/ 	.byte	0x3f
	.zero		1


	//   ....[23]....
        /*01e8*/ 	.word	0x000081a0
        /*01ec*/ 	.word	0x00000005
        /*01f0*/ 	.word	0x00000000
        /*01f4*/ 	.short	0x010a
        /*01f6*/ 	.byte	0x3f
	.zero		1


	//   ....[24]....
        /*01f8*/ 	.word	0x00008220
        /*01fc*/ 	.word	0x00000007
        /*0200*/ 	.word	0x00000000
        /*0204*/ 	.short	0x010a
        /*0206*/ 	.byte	0x3f
	.zero		1


	//   ....[25]....
        /*0208*/ 	.word	0x000082b0
        /*020c*/ 	.word	0x00000006
        /*0210*/ 	.word	0x00000000
        /*0214*/ 	.short	0x010a
        /*0216*/ 	.byte	0x3f
	.zero		1


	//   ....[26]....
        /*0218*/ 	.word	0x00008340
        /*021c*/ 	.word	0x00000007
        /*0220*/ 	.word	0x00000000
        /*0224*/ 	.short	0x010a
        /*0226*/ 	.byte	0x3f
	.zero		1


	//   ....[27]....
        /*0228*/ 	.word	0x000083d0
        /*022c*/ 	.word	0x00000006
        /*0230*/ 	.word	0x00000000
        /*0234*/ 	.short	0x010a
        /*0236*/ 	.byte	0x3f
	.zero		1


	//   ....[28]....
        /*0238*/ 	.word	0x00008460
        /*023c*/ 	.word	0x00000007
        /*0240*/ 	.word	0x00000000
        /*0244*/ 	.short	0x010a
        /*0246*/ 	.byte	0x3f
	.zero		1


	//   ....[29]....
        /*0248*/ 	.word	0x000084f0
        /*024c*/ 	.word	0x00000006
        /*0250*/ 	.word	0x00000000
        /*0254*/ 	.short	0x010a
        /*0256*/ 	.byte	0x3f
	.zero		1


	//   ....[30]....
        /*0258*/ 	.word	0x00008580
        /*025c*/ 	.word	0x00000003
        /*0260*/ 	.word	0x00000000
        /*0264*/ 	.short	0x010a
        /*0266*/ 	.byte	0x3f
	.zero		1


	//   ....[31]....
        /*0268*/ 	.word	0x000085f0
        /*026c*/ 	.word	0x0000000d
        /*0270*/ 	.word	0x00000000
        /*0274*/ 	.short	0x010a
        /*0276*/ 	.byte	0x3f
	.zero		1


	//   ....[32]....
        /*0278*/ 	.word	0x000086c0
        /*027c*/ 	.word	0x0000001a
        /*0280*/ 	.word	0x00000040
        /*0284*/ 	.short	0x010a
        /*0286*/ 	.byte	0x3f
	.zero		1


	//   ....[33]....
        /*0288*/ 	.word	0x00008790
        /*028c*/ 	.word	0x00000005
        /*0290*/ 	.word	0x00000000
        /*0294*/ 	.short	0x010a
        /*0296*/ 	.byte	0x3f
	.zero		1


	//   ....[34]....
        /*0298*/ 	.word	0x000087e0
        /*029c*/ 	.word	0x00000007
        /*02a0*/ 	.word	0x00000000
        /*02a4*/ 	.short	0x010a
        /*02a6*/ 	.byte	0x3f
	.zero		1


	//   ....[35]....
        /*02a8*/ 	.word	0x00008830
        /*02ac*/ 	.word	0x00000006
        /*02b0*/ 	.word	0x00000000
        /*02b4*/ 	.short	0x010a
        /*02b6*/ 	.byte	0x3f
	.zero		1


	//   ....[36]....
        /*02b8*/ 	.word	0x00008880
        /*02bc*/ 	.word	0x00000007
        /*02c0*/ 	.word	0x00000000
        /*02c4*/ 	.short	0x010a
        /*02c6*/ 	.byte	0x3f
	.zero		1


	//   ....[37]....
        /*02c8*/ 	.word	0x000088d0
        /*02cc*/ 	.word	0x00000006
        /*02d0*/ 	.word	0x00000000
        /*02d4*/ 	.short	0x010a
        /*02d6*/ 	.byte	0x3f
	.zero		1


	//   ....[38]....
        /*02d8*/ 	.word	0x00008920
        /*02dc*/ 	.word	0x00000007
        /*02e0*/ 	.word	0x00000000
        /*02e4*/ 	.short	0x010a
        /*02e6*/ 	.byte	0x3f
	.zero		1


	//   ....[39]....
        /*02e8*/ 	.word	0x00008970
        /*02ec*/ 	.word	0x00000006
        /*02f0*/ 	.word	0x00000000
        /*02f4*/ 	.short	0x010a
        /*02f6*/ 	.byte	0x3f
	.zero		1


	//----- nvinfo : EIATTR_NUM_MBARRIERS
	.align		4
.L_28:
        /*02f8*/ 	.byte	0x03, 0x38
        /*02fa*/ 	.short	0x0012


	//----- nvinfo : EIATTR_EXIT_INSTR_OFFSETS
	.align		4
        /*02fc*/ 	.byte	0x04, 0x1c
        /*02fe*/ 	.short	(.L_30 - .L_29)


	//   ....[0]....
.L_29:
        /*0300*/ 	.word	0x00000a60


	//   ....[1]....
        /*0304*/ 	.word	0x00001250


	//   ....[2]....
        /*0308*/ 	.word	0x00006d60


	//   ....[3]....
        /*030c*/ 	.word	0x000072c0


	//   ....[4]....
        /*0310*/ 	.word	0x000085d0


	//----- nvinfo : EIATTR_MAX_THREADS
	.align		4
.L_30:
        /*0314*/ 	.byte	0x04, 0x05
        /*0316*/ 	.short	(.L_32 - .L_31)
.L_31:
        /*0318*/ 	.word	0x00000180
        /*031c*/ 	.word	0x00000001
        /*0320*/ 	.word	0x00000001


	//----- nvinfo : EIATTR_CRS_STACK_SIZE
	.align		4
.L_32:
        /*0324*/ 	.byte	0x04, 0x1e
        /*0326*/ 	.short	(.L_34 - .L_33)
.L_33:
        /*0328*/ 	.word	0x00000000


	//----- nvinfo : EIATTR_CBANK_PARAM_SIZE
	.align		4
.L_34:
        /*032c*/ 	.byte	0x03, 0x19
        /*032e*/ 	.short	0x0570


	//----- nvinfo : EIATTR_PARAM_CBANK
	.align		4
        /*0330*/ 	.byte	0x04, 0x0a
        /*0332*/ 	.short	(.L_36 - .L_35)
	.align		4
.L_35:
        /*0334*/ 	.word	index@(.nv.constant0._ZN7cutlass13device_kernelINS_4gemm6kernel13GemmUniversalIN4cute5tupleIJiiiiEEENS1_10collective13CollectiveMmaINS1_40MainloopSm90TmaGmmaWarpSpecializedSparseILi8ENS5_IJNS4_1CILi1EEENSA_ILi2EEESB_EEENS1_35KernelTmaWarpSpecializedCooperativeEEENS5_IJNSA_ILi256EEENSA_ILi64EEESH_EEENS_10bfloat16_tENS5_IJNS4_6LayoutINS5_IJiNS5_IJSC_iEEEiEEENS5_IJlNS5_IJSB_SC_EEElEEEEENSK_INS5_IJNS5_IJNS5_IJNSA_ILi8EEESC_NSA_ILi4EEEEEEiEEENS5_IJNS5_IJNSA_ILi16EEESC_SC_EEEiEEEiEEENS5_IJNS5_IJNS5_IJSH_SU_NSA_ILi1024EEEEEENSA_ILi4096EEEEEENS5_IJNS5_IJSB_NSA_ILi512EEENSA_ILi32EEEEEElEEElEEEEEEEESJ_NS5_IJlSB_lEEENS4_8TiledMMAINS4_8MMA_AtomIJNS4_4SM904GMMA6SPARSE28GMMA_64x64x32_F32BF16BF16_SSILNS1D_5MajorE0ELS1G_0ELNS1D_7ScaleInE1ELS1H_1ELNS1D_9SparseSelE0EEEEEENSK_INS5_IJSC_SB_SB_EEENS5_IJSB_NSA_ILi0EEES1M_EEEEENS5_IJNS4_10UnderscoreES1P_S1P_EEEEENS4_23SM90_TMA_LOAD_MULTICASTENS4_14ComposedLayoutINS4_7SwizzleILi2ELi4ELi3EEENS4_25smem_sparse_ptr_flag_bitsILi2ELi16EEENSK_INS5_IJNS5_IJSB_SQ_EEENS5_IJSC_S13_EEEEEENS5_IJNS5_IJS1M_SH_EEESN_EEEEEEEvNS4_8identityENS4_13SM90_TMA_LOADENS1T_INS1U_ILi3ELi4ELi3EEENS4_18smem_ptr_flag_bitsILi16EEENSK_INS5_IJSQ_SH_EEENS5_IJSH_SB_EEEEEEEvS25_EENS_8epilogue10collective6detail29Sm90TmaWarpSpecializedAdapterINS2G_15DefaultEpilogueIfNS5_IJSB_llEEES2K_NS2F_6thread17LinearCombinationIfLi1EffLNS2L_9ScaleType4KindE0ELNS_15FloatRoundStyleE2EfEENS1_15EpilogueDefaultEEEEEvvEEEEvNT_6ParamsE)
        /*0338*/ 	.short	0x0210
        /*033a*/ 	.short	0x0570


	//----- nvinfo : EIATTR_SW_WAR
	.align		4
.L_36:
        /*033c*/ 	.byte	0x04, 0x36
        /*033e*/ 	.short	(.L_38 - .L_37)
.L_37:
        /*0340*/ 	.word	0x00000008
.L_38:


//--------------------- .nv.callgraph             --------------------------
	.section	.nv.callgraph,"",@"SHT_CUDA_CALLGRAPH"
	.align	4
	.sectionentsize	8
	.align		4
        /*0000*/ 	.word	0x00000000
	.align		4
        /*0004*/ 	.word	0xffffffff
	.align		4
        /*0008*/ 	.word	0x00000000
	.align		4
        /*000c*/ 	.word	0xfffffffe
	.align		4
        /*0010*/ 	.word	0x00000000
	.align		4
        /*0014*/ 	.word	0xfffffffd
	.align		4
        /*0018*/ 	.word	0x00000000
	.align		4
        /*001c*/ 	.word	0xfffffffc


//--------------------- .nv.constant4             --------------------------
	.section	.nv.constant4,"a",@progbits
	.align	8
	.align		8
.nv.constant4:
        /*0000*/ 	.dword	_ZN39_INTERNAL_521480ea_4_k_cu_adedf070_34884cuda3std3__45__cpo5beginE
	.align		8
        /*0008*/ 	.dword	_ZN39_INTERNAL_521480ea_4_k_cu_adedf070_34884cuda3std3__45__cpo3endE
	.align		8
        /*0010*/ 	.dword	_ZN39_INTERNAL_521480ea_4_k_cu_adedf070_34884cuda3std3__45__cpo6cbeginE
	.align		8
        /*0018*/ 	.dword	_ZN39_INTERNAL_521480ea_4_k_cu_adedf070_34884cuda3std3__45__cpo4cendE
	.align		8
        /*0020*/ 	.dword	_ZN39_INTERNAL_521480ea_4_k_cu_adedf070_34884cuda3std3__441_GLOBAL__N__521480ea_4_k_cu_adedf070_34886ignoreE
	.align		8
        /*0028*/ 	.dword	_ZN39_INTERNAL_521480ea_4_k_cu_adedf070_34884cuda3std3__419piecewise_constructE
	.align		8
        /*0030*/ 	.dword	_ZN39_INTERNAL_521480ea_4_k_cu_adedf070_34884cuda3std3__48in_placeE
	.align		8
        /*0038*/ 	.dword	_ZN39_INTERNAL_521480ea_4_k_cu_adedf070_34884cuda3std6ranges3__45__cpo4swapE
	.align		8
        /*0040*/ 	.dword	_ZN39_INTERNAL_521480ea_4_k_cu_adedf070_34884cuda3std6ranges3__45__cpo9iter_moveE
	.align		8
        /*0048*/ 	.dword	_ZN39_INTERNAL_521480ea_4_k_cu_adedf070_34884cute7productE
	.align		8
        /*0050*/ 	.dword	_ZN39_INTERNAL_521480ea_4_k_cu_adedf070_34884cute1_E


//--------------------- .text._ZN7cutlass13device_kernelINS_4gemm6kernel13GemmUniversalIN4cute5tupleIJiiiiEEENS1_10collective13CollectiveMmaINS1_40MainloopSm90TmaGmmaWarpSpecializedSparseILi8ENS5_IJNS4_1CILi1EEENSA_ILi2EEESB_EEENS1_35KernelTmaWarpSpecializedCooperativeEEENS5_IJNSA_ILi256EEENSA_ILi64EEESH_EEENS_10bfloat16_tENS5_IJNS4_6LayoutINS5_IJiNS5_IJSC_iEEEiEEENS5_IJlNS5_IJSB_SC_EEElEEEEENSK_INS5_IJNS5_IJNS5_IJNSA_ILi8EEESC_NSA_ILi4EEEEEEiEEENS5_IJNS5_IJNSA_ILi16EEESC_SC_EEEiEEEiEEENS5_IJNS5_IJNS5_IJSH_SU_NSA_ILi1024EEEEEENSA_ILi4096EEEEEENS5_IJNS5_IJSB_NSA_ILi512EEENSA_ILi32EEEEEElEEElEEEEEEEESJ_NS5_IJlSB_lEEENS4_8TiledMMAINS4_8MMA_AtomIJNS4_4SM904GMMA6SPARSE28GMMA_64x64x32_F32BF16BF16_SSILNS1D_5MajorE0ELS1G_0ELNS1D_7ScaleInE1ELS1H_1ELNS1D_9SparseSelE0EEEEEENSK_INS5_IJSC_SB_SB_EEENS5_IJSB_NSA_ILi0EEES1M_EEEEENS5_IJNS4_10UnderscoreES1P_S1P_EEEEENS4_23SM90_TMA_LOAD_MULTICASTENS4_14ComposedLayoutINS4_7SwizzleILi2ELi4ELi3EEENS4_25smem_sparse_ptr_flag_bitsILi2ELi16EEENSK_INS5_IJNS5_IJSB_SQ_EEENS5_IJSC_S13_EEEEEENS5_IJNS5_IJS1M_SH_EEESN_EEEEEEEvNS4_8identityENS4_13SM90_TMA_LOADENS1T_INS1U_ILi3ELi4ELi3EEENS4_18smem_ptr_flag_bitsILi16EEENSK_INS5_IJSQ_SH_EEENS5_IJSH_SB_EEEEEEEvS25_EENS_8epilogue10collective6detail29Sm90TmaWarpSpecializedAdapterINS2G_15DefaultEpilogueIfNS5_IJSB_llEEES2K_NS2F_6thread17LinearCombinationIfLi1EffLNS2L_9ScaleType4KindE0ELNS_15FloatRoundStyleE2EfEENS1_15EpilogueDefaultEEEEEvvEEEEvNT_6ParamsE --------------------------
	.section	.text._ZN7cutlass13device_kernelINS_4gemm6kernel13GemmUniversalIN4cute5tupleIJiiiiEEENS1_10collective13CollectiveMmaINS1_40MainloopSm90TmaGmmaWarpSpecializedSparseILi8ENS5_IJNS4_1CILi1EEENSA_ILi2EEESB_EEENS1_35KernelTmaWarpSpecializedCooperativeEEENS5_IJNSA_ILi256EEENSA_ILi64EEESH_EEENS_10bfloat16_tENS5_IJNS4_6LayoutINS5_IJiNS5_IJSC_iEEEiEEENS5_IJlNS5_IJSB_SC_EEElEEEEENSK_INS5_IJNS5_IJNS5_IJNSA_ILi8EEESC_NSA_ILi4EEEEEEiEEENS5_IJNS5_IJNSA_ILi16EEESC_SC_EEEiEEEiEEENS5_IJNS5_IJNS5_IJSH_SU_NSA_ILi1024EEEEEENSA_ILi4096EEEEEENS5_IJNS5_IJSB_NSA_ILi512EEENSA_ILi32EEEEEElEEElEEEEEEEESJ_NS5_IJlSB_lEEENS4_8TiledMMAINS4_8MMA_AtomIJNS4_4SM904GMMA6SPARSE28GMMA_64x64x32_F32BF16BF16_SSILNS1D_5MajorE0ELS1G_0ELNS1D_7ScaleInE1ELS1H_1ELNS1D_9SparseSelE0EEEEEENSK_INS5_IJSC_SB_SB_EEENS5_IJSB_NSA_ILi0EEES1M_EEEEENS5_IJNS4_10UnderscoreES1P_S1P_EEEEENS4_23SM90_TMA_LOAD_MULTICASTENS4_14ComposedLayoutINS4_7SwizzleILi2ELi4ELi3EEENS4_25smem_sparse_ptr_flag_bitsILi2ELi16EEENSK_INS5_IJNS5_IJSB_SQ_EEENS5_IJSC_S13_EEEEEENS5_IJNS5_IJS1M_SH_EEESN_EEEEEEEvNS4_8identityENS4_13SM90_TMA_LOADENS1T_INS1U_ILi3ELi4ELi3EEENS4_18smem_ptr_flag_bitsILi16EEENSK_INS5_IJSQ_SH_EEENS5_IJSH_SB_EEEEEEEvS25_EENS_8epilogue10collective6detail29Sm90TmaWarpSpecializedAdapterINS2G_15DefaultEpilogueIfNS5_IJSB_llEEES2K_NS2F_6thread17LinearCombinationIfLi1EffLNS2L_9ScaleType4KindE0ELNS_15FloatRoundStyleE2EfEENS1_15EpilogueDefaultEEEEEvvEEEEvNT_6ParamsE,"ax",@progbits
	.align	128
.text._ZN7cutlass13device_kernelINS_4gemm6kernel13GemmUniversalIN4cute5tupleIJiiiiEEENS1_10collective13CollectiveMmaINS1_40MainloopSm90TmaGmmaWarpSpecializedSparseILi8ENS5_IJNS4_1CILi1EEENSA_ILi2EEESB_EEENS1_35KernelTmaWarpSpecializedCooperativeEEENS5_IJNSA_ILi256EEENSA_ILi64EEESH_EEENS_10bfloat16_tENS5_IJNS4_6LayoutINS5_IJiNS5_IJSC_iEEEiEEENS5_IJlNS5_IJSB_SC_EEElEEEEENSK_INS5_IJNS5_IJNS5_IJNSA_ILi8EEESC_NSA_ILi4EEEEEEiEEENS5_IJNS5_IJNSA_ILi16EEESC_SC_EEEiEEEiEEENS5_IJNS5_IJNS5_IJSH_SU_NSA_ILi1024EEEEEENSA_ILi4096EEEEEENS5_IJNS5_IJSB_NSA_ILi512EEENSA_ILi32EEEEEElEEElEEEEEEEESJ_NS5_IJlSB_lEEENS4_8TiledMMAINS4_8MMA_AtomIJNS4_4SM904GMMA6SPARSE28GMMA_64x64x32_F32BF16BF16_SSILNS1D_5MajorE0ELS1G_0ELNS1D_7ScaleInE1ELS1H_1ELNS1D_9SparseSelE0EEEEEENSK_INS5_IJSC_SB_SB_EEENS5_IJSB_NSA_ILi0EEES1M_EEEEENS5_IJNS4_10UnderscoreES1P_S1P_EEEEENS4_23SM90_TMA_LOAD_MULTICASTENS4_14ComposedLayoutINS4_7SwizzleILi2ELi4ELi3EEENS4_25smem_sparse_ptr_flag_bitsILi2ELi16EEENSK_INS5_IJNS5_IJSB_SQ_EEENS5_IJSC_S13_EEEEEENS5_IJNS5_IJS1M_SH_EEESN_EEEEEEEvNS4_8identityENS4_13SM90_TMA_LOADENS1T_INS1U_ILi3ELi4ELi3EEENS4_18smem_ptr_flag_bitsILi16EEENSK_INS5_IJSQ_SH_EEENS5_IJSH_SB_EEEEEEEvS25_EENS_8epilogue10collective6detail29Sm90TmaWarpSpecializedAdapterINS2G_15DefaultEpilogueIfNS5_IJSB_llEEES2K_NS2F_6thread17LinearCombinationIfLi1EffLNS2L_9ScaleType4KindE0ELNS_15FloatRoundStyleE2EfEENS1_15EpilogueDefaultEEEEEvvEEEEvNT_6ParamsE:
        .type           _ZN7cutlass13device_kernelINS_4gemm6kernel13GemmUniversalIN4cute5tupleIJiiiiEEENS1_10collective13CollectiveMmaINS1_40MainloopSm90TmaGmmaWarpSpecializedSparseILi8ENS5_IJNS4_1CILi1EEENSA_ILi2EEESB_EEENS1_35KernelTmaWarpSpecializedCooperativeEEENS5_IJNSA_ILi256EEENSA_ILi64EEESH_EEENS_10bfloat16_tENS5_IJNS4_6LayoutINS5_IJiNS5_IJSC_iEEEiEEENS5_IJlNS5_IJSB_SC_EEElEEEEENSK_INS5_IJNS5_IJNS5_IJNSA_ILi8EEESC_NSA_ILi4EEEEEEiEEENS5_IJNS5_IJNSA_ILi16EEESC_SC_EEEiEEEiEEENS5_IJNS5_IJNS5_IJSH_SU_NSA_ILi1024EEEEEENSA_ILi4096EEEEEENS5_IJNS5_IJSB_NSA_ILi512EEENSA_ILi32EEEEEElEEElEEEEEEEESJ_NS5_IJlSB_lEEENS4_8TiledMMAINS4_8MMA_AtomIJNS4_4SM904GMMA6SPARSE28GMMA_64x64x32_F32BF16BF16_SSILNS1D_5MajorE0ELS1G_0ELNS1D_7ScaleInE1ELS1H_1ELNS1D_9SparseSelE0EEEEEENSK_INS5_IJSC_SB_SB_EEENS5_IJSB_NSA_ILi0EEES1M_EEEEENS5_IJNS4_10UnderscoreES1P_S1P_EEEEENS4_23SM90_TMA_LOAD_MULTICASTENS4_14ComposedLayoutINS4_7SwizzleILi2ELi4ELi3EEENS4_25smem_sparse_ptr_flag_bitsILi2ELi16EEENSK_INS5_IJNS5_IJSB_SQ_EEENS5_IJSC_S13_EEEEEENS5_IJNS5_IJS1M_SH_EEESN_EEEEEEEvNS4_8identityENS4_13SM90_TMA_LOADENS1T_INS1U_ILi3ELi4ELi3EEENS4_18smem_ptr_flag_bitsILi16EEENSK_INS5_IJSQ_SH_EEENS5_IJSH_SB_EEEEEEEvS25_EENS_8epilogue10collective6detail29Sm90TmaWarpSpecializedAdapterINS2G_15DefaultEpilogueIfNS5_IJSB_llEEES2K_NS2F_6thread17LinearCombinationIfLi1EffLNS2L_9ScaleType4KindE0ELNS_15FloatRoundStyleE2EfEENS1_15EpilogueDefaultEEEEEvvEEEEvNT_6ParamsE,@function
        .size           _ZN7cutlass13device_kernelINS_4gemm6kernel13GemmUniversalIN4cute5tupleIJiiiiEEENS1_10collective13CollectiveMmaINS1_40MainloopSm90TmaGmmaWarpSpecializedSparseILi8ENS5_IJNS4_1CILi1EEENSA_ILi2EEESB_EEENS1_35KernelTmaWarpSpecializedCooperativeEEENS5_IJNSA_ILi256EEENSA_ILi64EEESH_EEENS_10bfloat16_tENS5_IJNS4_6LayoutINS5_IJiNS5_IJSC_iEEEiEEENS5_IJlNS5_IJSB_SC_EEElEEEEENSK_INS5_IJNS5_IJNS5_IJNSA_ILi8EEESC_NSA_ILi4EEEEEEiEEENS5_IJNS5_IJNSA_ILi16EEESC_SC_EEEiEEEiEEENS5_IJNS5_IJNS5_IJSH_SU_NSA_ILi1024EEEEEENSA_ILi4096EEEEEENS5_IJNS5_IJSB_NSA_ILi512EEENSA_ILi32EEEEEElEEElEEEEEEEESJ_NS5_IJlSB_lEEENS4_8TiledMMAINS4_8MMA_AtomIJNS4_4SM904GMMA6SPARSE28GMMA_64x64x32_F32BF16BF16_SSILNS1D_5MajorE0ELS1G_0ELNS1D_7ScaleInE1ELS1H_1ELNS1D_9SparseSelE0EEEEEENSK_INS5_IJSC_SB_SB_EEENS5_IJSB_NSA_ILi0EEES1M_EEEEENS5_IJNS4_10UnderscoreES1P_S1P_EEEEENS4_23SM90_TMA_LOAD_MULTICASTENS4_14ComposedLayoutINS4_7SwizzleILi2ELi4ELi3EEENS4_25smem_sparse_ptr_flag_bitsILi2ELi16EEENSK_INS5_IJNS5_IJSB_SQ_EEENS5_IJSC_S13_EEEEEENS5_IJNS5_IJS1M_SH_EEESN_EEEEEEEvNS4_8identityENS4_13SM90_TMA_LOADENS1T_INS1U_ILi3ELi4ELi3EEENS4_18smem_ptr_flag_bitsILi16EEENSK_INS5_IJSQ_SH_EEENS5_IJSH_SB_EEEEEEEvS25_EENS_8epilogue10collective6detail29Sm90TmaWarpSpecializedAdapterINS2G_15DefaultEpilogueIfNS5_IJSB_llEEES2K_NS2F_6thread17LinearCombinationIfLi1EffLNS2L_9ScaleType4KindE0ELNS_15FloatRoundStyleE2EfEENS1_15EpilogueDefaultEEEEEvvEEEEvNT_6ParamsE,(.L_x_197 - _ZN7cutlass13device_kernelINS_4gemm6kernel13GemmUniversalIN4cute5tupleIJiiiiEEENS1_10collective13CollectiveMmaINS1_40MainloopSm90TmaGmmaWarpSpecializedSparseILi8ENS5_IJNS4_1CILi1EEENSA_ILi2EEESB_EEENS1_35KernelTmaWarpSpecializedCooperativeEEENS5_IJNSA_ILi256EEENSA_ILi64EEESH_EEENS_10bfloat16_tENS5_IJNS4_6LayoutINS5_IJiNS5_IJSC_iEEEiEEENS5_IJlNS5_IJSB_SC_EEElEEEEENSK_INS5_IJNS5_IJNS5_IJNSA_ILi8EEESC_NSA_ILi4EEEEEEiEEENS5_IJNS5_IJNSA_ILi16EEESC_SC_EEEiEEEiEEENS5_IJNS5_IJNS5_IJSH_SU_NSA_ILi1024EEEEEENSA_ILi4096EEEEEENS5_IJNS5_IJSB_NSA_ILi512EEENSA_ILi32EEEEEElEEElEEEEEEEESJ_NS5_IJlSB_lEEENS4_8TiledMMAINS4_8MMA_AtomIJNS4_4SM904GMMA6SPARSE28GMMA_64x64x32_F32BF16BF16_SSILNS1D_5MajorE0ELS1G_0ELNS1D_7ScaleInE1ELS1H_1ELNS1D_9SparseSelE0EEEEEENSK_INS5_IJSC_SB_SB_EEENS5_IJSB_NSA_ILi0EEES1M_EEEEENS5_IJNS4_10UnderscoreES1P_S1P_EEEEENS4_23SM90_TMA_LOAD_MULTICASTENS4_14ComposedLayoutINS4_7SwizzleILi2ELi4ELi3EEENS4_25smem_sparse_ptr_flag_bitsILi2ELi16EEENSK_INS5_IJNS5_IJSB_SQ_EEENS5_IJSC_S13_EEEEEENS5_IJNS5_IJS1M_SH_EEESN_EEEEEEEvNS4_8identityENS4_13SM90_TMA_LOADENS1T_INS1U_ILi3ELi4ELi3EEENS4_18smem_ptr_flag_bitsILi16EEENSK_INS5_IJSQ_SH_EEENS5_IJSH_SB_EEEEEEEvS25_EENS_8epilogue10collective6detail29Sm90TmaWarpSpecializedAdapterINS2G_15DefaultEpilogueIfNS5_IJSB_llEEES2K_NS2F_6thread17LinearCombinationIfLi1EffLNS2L_9ScaleType4KindE0ELNS_15FloatRoundStyleE2EfEENS1_15EpilogueDefaultEEEEEvvEEEEvNT_6ParamsE)
        .other          _ZN7cutlass13device_kernelINS_4gemm6kernel13GemmUniversalIN4cute5tupleIJiiiiEEENS1_10collective13CollectiveMmaINS1_40MainloopSm90TmaGmmaWarpSpecializedSparseILi8ENS5_IJNS4_1CILi1EEENSA_ILi2EEESB_EEENS1_35KernelTmaWarpSpecializedCooperativeEEENS5_IJNSA_ILi256EEENSA_ILi64EEESH_EEENS_10bfloat16_tENS5_IJNS4_6LayoutINS5_IJiNS5_IJSC_iEEEiEEENS5_IJlNS5_IJSB_SC_EEElEEEEENSK_INS5_IJNS5_IJNS5_IJNSA_ILi8EEESC_NSA_ILi4EEEEEEiEEENS5_IJNS5_IJNSA_ILi16EEESC_SC_EEEiEEEiEEENS5_IJNS5_IJNS5_IJSH_SU_NSA_ILi1024EEEEEENSA_ILi4096EEEEEENS5_IJNS5_IJSB_NSA_ILi512EEENSA_ILi32EEEEEElEEElEEEEEEEESJ_NS5_IJlSB_lEEENS4_8TiledMMAINS4_8MMA_AtomIJNS4_4SM904GMMA6SPARSE28GMMA_64x64x32_F32BF16BF16_SSILNS1D_5MajorE0ELS1G_0ELNS1D_7ScaleInE1ELS1H_1ELNS1D_9SparseSelE0EEEEEENSK_INS5_IJSC_SB_SB_EEENS5_IJSB_NSA_ILi0EEES1M_EEEEENS5_IJNS4_10UnderscoreES1P_S1P_EEEEENS4_23SM90_TMA_LOAD_MULTICASTENS4_14ComposedLayoutINS4_7SwizzleILi2ELi4ELi3EEENS4_25smem_sparse_ptr_flag_bitsILi2ELi16EEENSK_INS5_IJNS5_IJSB_SQ_EEENS5_IJSC_S13_EEEEEENS5_IJNS5_IJS1M_SH_EEESN_EEEEEEEvNS4_8identityENS4_13SM90_TMA_LOADENS1T_INS1U_ILi3ELi4ELi3EEENS4_18smem_ptr_flag_bitsILi16EEENSK_INS5_IJSQ_SH_EEENS5_IJSH_SB_EEEEEEEvS25_EENS_8epilogue10collective6detail29Sm90TmaWarpSpecializedAdapterINS2G_15DefaultEpilogueIfNS5_IJSB_llEEES2K_NS2F_6thread17LinearCombinationIfLi1EffLNS2L_9ScaleType4KindE0ELNS_15FloatRoundStyleE2EfEENS1_15EpilogueDefaultEEEEEvvEEEEvNT_6ParamsE,@"STO_CUDA_ENTRY STV_DEFAULT"
_ZN7cutlass13device_kernelINS_4gemm6kernel13GemmUniversalIN4cute5tupleIJiiiiEEENS1_10collective13CollectiveMmaINS1_40MainloopSm90TmaGmmaWarpSpecializedSparseILi8ENS5_IJNS4_1CILi1EEENSA_ILi2EEESB_EEENS1_35KernelTmaWarpSpecializedCooperativeEEENS5_IJNSA_ILi256EEENSA_ILi64EEESH_EEENS_10bfloat16_tENS5_IJNS4_6LayoutINS5_IJiNS5_IJSC_iEEEiEEENS5_IJlNS5_IJSB_SC_EEElEEEEENSK_INS5_IJNS5_IJNS5_IJNSA_ILi8EEESC_NSA_ILi4EEEEEEiEEENS5_IJNS5_IJNSA_ILi16EEESC_SC_EEEiEEEiEEENS5_IJNS5_IJNS5_IJSH_SU_NSA_ILi1024EEEEEENSA_ILi4096EEEEEENS5_IJNS5_IJSB_NSA_ILi512EEENSA_ILi32EEEEEElEEElEEEEEEEESJ_NS5_IJlSB_lEEENS4_8TiledMMAINS4_8MMA_AtomIJNS4_4SM904GMMA6SPARSE28GMMA_64x64x32_F32BF16BF16_SSILNS1D_5MajorE0ELS1G_0ELNS1D_7ScaleInE1ELS1H_1ELNS1D_9SparseSelE0EEEEEENSK_INS5_IJSC_SB_SB_EEENS5_IJSB_NSA_ILi0EEES1M_EEEEENS5_IJNS4_10UnderscoreES1P_S1P_EEEEENS4_23SM90_TMA_LOAD_MULTICASTENS4_14ComposedLayoutINS4_7SwizzleILi2ELi4ELi3EEENS4_25smem_sparse_ptr_flag_bitsILi2ELi16EEENSK_INS5_IJNS5_IJSB_SQ_EEENS5_IJSC_S13_EEEEEENS5_IJNS5_IJS1M_SH_EEESN_EEEEEEEvNS4_8identityENS4_13SM90_TMA_LOADENS1T_INS1U_ILi3ELi4ELi3EEENS4_18smem_ptr_flag_bitsILi16EEENSK_INS5_IJSQ_SH_EEENS5_IJSH_SB_EEEEEEEvS25_EENS_8epilogue10collective6detail29Sm90TmaWarpSpecializedAdapterINS2G_15DefaultEpilogueIfNS5_IJSB_llEEES2K_NS2F_6thread17LinearCombinationIfLi1EffLNS2L_9ScaleType4KindE0ELNS_15FloatRoundStyleE2EfEENS1_15EpilogueDefaultEEEEEvvEEEEvNT_6ParamsE:
[----:B------:R-:W-:Y:S01]  /*0000*/  LDC R1, c[0x0][0x28] ;  /* 0x00000a00ff017b82 */ /* 0x000fe20000000800 */
[----:B------:R-:W0:Y:S01]  /*0010*/  S2R R110, SR_TID.X ;  /* 0x00000000006e7919 */ /* 0x000e220000002100 */
[----:B------:R-:W-:Y:S01]  /*0020*/  ELECT P0, URZ, PT ;  /* 0x00000000003f782f */ /* 0x000fe20003800000 */
[----:B------:R-:W-:Y:S01]  /*0030*/  BSSY B0, `(.L_x_0) ;  /* 0x0000012000007945 */ /* 0x000fe20003800000 */
[--C-:B0-----:R-:W-:Y:S02]  /*0040*/  SHF.R.U32.HI R0, RZ, 0x5, R110.reuse ;  /* 0x00000005ff007819 */ /* 0x101fe4000001166e */
[----:B------:R-:W-:-:S03]  /*0050*/  SHF.R.U32.HI R11, RZ, 0x7, R110 ;  /* 0x00000007ff0b7819 */ /* 0x000fc6000001166e */
[----:B------:R-:W0:Y:S04]  /*0060*/  SHFL.IDX PT, R5, R0, RZ, 0x1f ;  /* 0x00001fff00057589 */ /* 0x000e2800000e0000 */
[----:B------:R1:W2:Y:S01]  /*0070*/  SHFL.IDX PT, R2, R11, RZ, 0x1f ;  /* 0x00001fff0b027589 */ /* 0x0002a200000e0000 */
[----:B0-----:R-:W-:-:S13]  /*0080*/  ISETP.NE.OR P0, PT, R5, RZ, !P0 ;  /* 0x000000ff0500720c */ /* 0x001fda0004705670 */
[----:B-12---:R-:W-:Y:S05]  /*0090*/  @P0 BRA `(.L_x_1) ;  /* 0x00000000002c0947 */ /* 0x006fea0003800000 */
[----:B------:R-:W-:Y:S02]  /*00a0*/  ULDC.64 UR4, c[0x0][0x198] ;  /* 0x0000660000047ab9 */ /* 0x000fe40000000a00 */
[----:B------:R-:W-:Y:S02]  /*00b0*/  UIADD3 UR6, UP0, UR4, 0xf0, URZ ;  /* 0x000000f004067890 */ /* 0x000fe4000ff1e03f */
[----:B------:R-:W-:Y:S02]  /*00c0*/  UIADD3 UR8, UP1, UR4, 0x1f0, URZ ;  /* 0x000001f004087890 */ /* 0x000fe4000ff3e03f */
[----:B------:R-:W-:Y:S02]  /*00d0*/  UIADD3 UR4, UP2, UR4, 0x2f0, URZ ;  /* 0x000002f004047890 */ /* 0x000fe4000ff5e03f */
[----:B------:R-:W-:Y:S02]  /*00e0*/  UIADD3.X UR7, URZ, UR5, URZ, UP0, !UPT ;  /* 0x000000053f077290 */ /* 0x000fe400087fe43f */
[----:B------:R-:W-:-:S02]  /*00f0*/  UIADD3.X UR9, URZ, UR5, URZ, UP1, !UPT ;  /* 0x000000053f097290 */ /* 0x000fc40008ffe43f */
[----:B------:R-:W-:-:S05]  /*0100*/  UIADD3.X UR5, URZ, UR5, URZ, UP2, !UPT ;  /* 0x000000053f057290 */ /* 0x000fca00097fe43f */
[----:B------:R0:W-:Y:S02]  /*0110*/  UTMACCTL.PF [UR6] ;  /* 0x00000000060079b9 */ /* 0x0001e40008040000 */
[----:B------:R0:W-:Y:S02]  /*0120*/  UTMACCTL.PF [UR8] ;  /* 0x00000000080079b9 */ /* 0x0001e40008040000 */
[----:B------:R0:W-:Y:S02]  /*0130*/  UTMACCTL.PF [UR4] ;  /* 0x00000000040079b9 */ /* 0x0001e40008040000 */
[----:B0-----:R-:W-:Y:S01]  /*0140*/  NOP ;  /* 0x0000000000007918 */ /* 0x001fe20000000000 */
.L_x_1:
[----:B------:R-:W-:Y:S05]  /*0150*/  BSYNC B0 ;  /* 0x0000000000007941 */ /* 0x000fea0003800000 */
.L_x_0:
[----:B------:R-:W0:Y:S02]  /*0160*/  SHFL.IDX PT, R3, R0, RZ, 0x1f ;  /* 0x00001fff00037589 */ /* 0x000e2400000e0000 */
[----:B0-----:R-:W-:-:S13]  /*0170*/  ISETP.NE.AND P0, PT, R3, RZ, PT ;  /* 0x000000ff0300720c */ /* 0x001fda0003f05270 */
[----:B------:R-:W-:Y:S05]  /*0180*/  @P0 BRA `(.L_x_2) ;  /* 0x0000000000840947 */ /* 0x000fea0003800000 */
[----:B------:R-:W-:Y:S01]  /*0190*/  ELECT P0, URZ, PT ;  /* 0x00000000003f782f */ /* 0x000fe20003800000 */
[----:B------:R-:W-:-:S12]  /*01a0*/  BSSY B0, `(.L_x_2) ;  /* 0x000001f000007945 */ /* 0x000fd80003800000 */
[----:B------:R-:W-:Y:S05]  /*01b0*/  @!P0 BRA `(.L_x_3) ;  /* 0x0000000000748947 */ /* 0x000fea0003800000 */
[----:B------:R-:W0:Y:S01]  /*01c0*/  S2UR UR8, SR_CgaCtaId ;  /* 0x00000000000879c3 */ /* 0x000e220000008800 */
[----:B------:R-:W-:Y:S01]  /*01d0*/  UMOV UR4, 0x400 ;  /* 0x0000040000047882 */ /* 0x000fe20000000000 */
[----:B------:R-:W-:Y:S01]  /*01e0*/  UMOV UR5, 0x1 ;  /* 0x0000000100057882 */ /* 0x000fe20000000000 */
[----:B------:R-:W-:Y:S02]  /*01f0*/  UMOV UR6, 0x4 ;  /* 0x0000000400067882 */ /* 0x000fe40000000000 */
[----:B------:R-:W-:-:S04]  /*0200*/  UIADD3 UR6, -UR6, 0x100000, URZ ;  /* 0x0010000006067890 */ /* 0x000fc8000fffe13f */
[----:B------:R-:W-:Y:S02]  /*0210*/  USHF.L.U32 UR7, UR6, 0xb, URZ ;  /* 0x0000000b06077899 */ /* 0x000fe4000800063f */
[----:B------:R-:W-:Y:S02]  /*0220*/  USHF.L.U32 UR6, UR6, 0x1, URZ ;  /* 0x0000000106067899 */ /* 0x000fe4000800063f */
[----:B0-----:R-:W-:Y:S02]  /*0230*/  ULEA UR8, UR8, UR4, 0x18 ;  /* 0x0000000408087291 */ /* 0x001fe4000f8ec03f */
[----:B------:R-:W-:-:S04]  /*0240*/  UIADD3 UR4, -UR5, 0x100000, URZ ;  /* 0x0010000005047890 */ /* 0x000fc8000fffe13f */
[----:B------:R-:W-:Y:S02]  /*0250*/  USHF.L.U32 UR5, UR4, 0xb, URZ ;  /* 0x0000000b04057899 */ /* 0x000fe4000800063f */
[----:B------:R-:W-:Y:S01]  /*0260*/  USHF.L.U32 UR4, UR4, 0x1, URZ ;  /* 0x0000000104047899 */ /* 0x000fe2000800063f */
[----:B------:R-:W0:Y:S11]  /*0270*/  FENCE.VIEW.ASYNC.S ;  /* 0x00000000000073c6 */ /* 0x000e360000000000 */
[----:B0-----:R0:W1:Y:S01]  /*0280*/  SYNCS.EXCH.64 URZ, [UR8], UR4 ;  /* 0x00000004083f75b2 */ /* 0x0010620008000100 */
[----:B------:R0:W2:Y:S01]  /*0290*/  SYNCS.EXCH.64 URZ, [UR8+0x40], UR6 ;  /* 0x00004006083f75b2 */ /* 0x0000a20008000100 */
[----:B------:R0:W3:Y:S01]  /*02a0*/  SYNCS.EXCH.64 URZ, [UR8+0x8], UR4 ;  /* 0x00000804083f75b2 */ /* 0x0000e20008000100 */
[----:B------:R0:W4:Y:S01]  /*02b0*/  SYNCS.EXCH.64 URZ, [UR8+0x48], UR6 ;  /* 0x00004806083f75b2 */ /* 0x0001220008000100 */
[----:B------:R0:W0:Y:S01]  /*02c0*/  SYNCS.EXCH.64 URZ, [UR8+0x10], UR4 ;  /* 0x00001004083f75b2 */ /* 0x0000220008000100 */
        /* <DEDUP_REMOVED lines=11> */
[----:B------:R-:W-:Y:S01]  /*0380*/  NOP ;  /* 0x0000000000007918 */ /* 0x000fe20000000000 */
.L_x_3:
[----:B0-----:R-:W-:Y:S05]  /*0390*/  BSYNC B0 ;  /* 0x0000000000007941 */ /* 0x001fea0003800000 */
.L_x_2:
[----:B------:R-:W0:Y:S01]  /*03a0*/  SHFL.IDX PT, R0, R0, RZ, 0x1f ;  /* 0x00001fff00007589 */ /* 0x000e2200000e0000 */
[----:B------:R-:W-:Y:S01]  /*03b0*/  SHF.R.S32.HI R7, RZ, 0x1f, R110 ;  /* 0x0000001fff077819 */ /* 0x000fe2000001146e */
[----:B------:R-:W5:Y:S01]  /*03c0*/  S2UR UR8, SR_CTAID.X ;  /* 0x00000000000879c3 */ /* 0x000f620000002500 */
[----:B------:R-:W-:Y:S01]  /*03d0*/  ELECT P0, URZ, PT ;  /* 0x00000000003f782f */ /* 0x000fe20003800000 */
[----:B------:R-:W1:Y:S01]  /*03e0*/  S2R R8, SR_CTAID.Y ;  /* 0x0000000000087919 */ /* 0x000e620000002600 */
[----:B------:R-:W-:Y:S01]  /*03f0*/  LEA.HI R7, R7, R110, RZ, 0x7 ;  /* 0x0000006e07077211 */ /* 0x000fe200078f38ff */
[----:B------:R-:W-:Y:S01]  /*0400*/  ULDC UR4, c[0x0][0x154] ;  /* 0x0000550000047ab9 */ /* 0x000fe20000000800 */
[----:B------:R-:W-:Y:S01]  /*0410*/  VIADD R18, R2, 0xffffffff ;  /* 0xffffffff02127836 */ /* 0x000fe20000000000 */
[----:B------:R-:W-:Y:S01]  /*0420*/  NOP ;  /* 0x0000000000007918 */ /* 0x000fe20000000000 */
[----:B------:R-:W-:Y:S01]  /*0430*/  LOP3.LUT R7, R7, 0xffffff80, RZ, 0xc0, !PT ;  /* 0xffffff8007077812 */ /* 0x000fe200078ec0ff */
[----:B------:R-:W2:Y:S01]  /*0440*/  LDC R15, c[0x0][0x140] ;  /* 0x00005000ff0f7b82 */ /* 0x000ea20000000800 */
[----:B------:R-:W-:Y:S01]  /*0450*/  NOP ;  /* 0x0000000000007918 */ /* 0x000fe20000000000 */
[----:B------:R-:W-:-:S02]  /*0460*/  ISETP.GE.U32.AND P5, PT, R18, 0x2, PT ;  /* 0x000000021200780c */ /* 0x000fc40003fa6070 */
[C---:B------:R-:W-:Y:S01]  /*0470*/  IMAD.IADD R7, R110.reuse, 0x1, -R7 ;  /* 0x000000016e077824 */ /* 0x040fe200078e0a07 */
[----:B------:R-:W-:-:S03]  /*0480*/  LOP3.LUT R112, R110, 0xff, RZ, 0xc0, !PT ;  /* 0x000000ff6e707812 */ /* 0x000fc600078ec0ff */
[----:B------:R-:W3:Y:S01]  /*0490*/  LDC R12, c[0x0][0x144] ;  /* 0x00005100ff0c7b82 */ /* 0x000ee20000000800 */
[----:B------:R-:W-:Y:S02]  /*04a0*/  SHF.R.S32.HI R4, RZ, 0x1f, R7 ;  /* 0x0000001fff047819 */ /* 0x000fe40000011407 */
[----:B------:R-:W-:Y:S02]  /*04b0*/  LOP3.LUT P2, RZ, R7, 0x7, RZ, 0xc0, !PT ;  /* 0x0000000707ff7812 */ /* 0x000fe4000784c0ff */
[----:B------:R-:W-:Y:S02]  /*04c0*/  LEA.HI R4, R4, R7, RZ, 0x3 ;  /* 0x0000000704047211 */ /* 0x000fe400078f18ff */
[----:B0-----:R-:W-:Y:S02]  /*04d0*/  ISETP.NE.OR P0, PT, R0, RZ, !P0 ;  /* 0x000000ff0000720c */ /* 0x001fe40004705670 */
[--C-:B------:R-:W-:Y:S02]  /*04e0*/  SHF.R.S32.HI R0, RZ, 0x3, R4.reuse ;  /* 0x00000003ff007819 */ /* 0x100fe40000011404 */
[----:B------:R-:W-:-:S02]  /*04f0*/  SHF.R.S32.HI R13, RZ, 0x1f, R4 ;  /* 0x0000001fff0d7819 */ /* 0x000fc40000011404 */
[----:B------:R-:W-:Y:S02]  /*0500*/  SHF.R.S32.HI R4, RZ, 0x1f, R3 ;  /* 0x0000001fff047819 */ /* 0x000fe40000011403 */
[----:B------:R-:W-:Y:S02]  /*0510*/  LEA.HI R13, R13, R0, RZ, 0x2 ;  /* 0x000000000d0d7211 */ /* 0x000fe400078f10ff */
[----:B------:R-:W-:Y:S02]  /*0520*/  LEA.HI R4, R4, R3, RZ, 0x2 ;  /* 0x0000000304047211 */ /* 0x000fe400078f10ff */
[----:B-1----:R-:W-:Y:S01]  /*0530*/  I2FP.F32.U32 R10, R8 ;  /* 0x00000008000a7245 */ /* 0x002fe20000201000 */
[----:B------:R-:W-:Y:S01]  /*0540*/  VOTEU.ALL UP0, P0 ;  /* 0x00000000003f7886 */ /* 0x000fe20000000000 */
[----:B------:R-:W-:Y:S01]  /*0550*/  LOP3.LUT R6, R4, 0x3ffffffc, RZ, 0xc0, !PT ;  /* 0x3ffffffc04067812 */ /* 0x000fe200078ec0ff */
[----:B------:R-:W-:Y:S01]  /*0560*/  VOTEU.ALL UP1, P0 ;  /* 0x00000000003f7886 */ /* 0x000fe20000020000 */
[----:B------:R-:W-:Y:S01]  /*0570*/  LOP3.LUT R13, R13, 0xfffffffc, RZ, 0xc0, !PT ;  /* 0xfffffffc0d0d7812 */ /* 0x000fe200078ec0ff */
[----:B------:R-:W-:Y:S01]  /*0580*/  FMUL R14, R10, UR4 ;  /* 0x000000040a0e7c20 */ /* 0x000fe20008400000 */
[----:B------:R-:W0:Y:S01]  /*0590*/  @!UP0 S2UR UR7, SR_CgaCtaId ;  /* 0x00000000000789c3 */ /* 0x000e220000008800 */
[----:B------:R-:W-:Y:S01]  /*05a0*/  IMAD.IADD R3, R3, 0x1, -R6 ;  /* 0x0000000103037824 */ /* 0x000fe200078e0a06 */
[----:B-----5:R-:W-:Y:S01]  /*05b0*/  I2FP.F32.U32 R6, UR8 ;  /* 0x0000000800067c45 */ /* 0x020fe20008201000 */
[----:B------:R-:W-:Y:S01]  /*05c0*/  IMAD.IADD R4, R0, 0x1, -R13 ;  /* 0x0000000100047824 */ /* 0x000fe200078e0a0d */
[----:B------:R-:W-:Y:S01]  /*05d0*/  ULDC UR4, c[0x0][0x150] ;  /* 0x0000540000047ab9 */ /* 0x000fe20000000800 */
[----:B------:R-:W-:Y:S01]  /*05e0*/  SHF.R.S32.HI R0, RZ, 0x1f, R5 ;  /* 0x0000001fff007819 */ /* 0x000fe20000011405 */
[----:B------:R-:W1:Y:S01]  /*05f0*/  F2I.U32.TRUNC.NTZ R14, R14 ;  /* 0x0000000e000e7305 */ /* 0x000e62000020f000 */
[----:B------:R-:W-:Y:S01]  /*0600*/  FMUL R10, R6, UR4 ;  /* 0x00000004060a7c20 */ /* 0x000fe20008400000 */
[----:B------:R-:W5:Y:S01]  /*0610*/  LDC R13, c[0x0][0x148] ;  /* 0x00005200ff0d7b82 */ /* 0x000f620000000800 */
[----:B------:R-:W-:Y:S01]  /*0620*/  LEA.HI R0, R0, R5, RZ, 0x2 ;  /* 0x0000000500007211 */ /* 0x000fe200078f10ff */
[----:B------:R-:W-:Y:S01]  /*0630*/  IMAD R3, R3, 0x4, R4 ;  /* 0x0000000403037824 */ /* 0x000fe200078e0204 */
[----:B------:R-:W-:Y:S01]  /*0640*/  UMOV UR4, 0x20 ;  /* 0x0000002000047882 */ /* 0x000fe20000000000 */
[----:B------:R-:W-:Y:S01]  /*0650*/  @!UP0 UMOV UR6, 0x400 ;  /* 0x0000040000068882 */ /* 0x000fe20000000000 */
[----:B------:R-:W-:Y:S01]  /*0660*/  LOP3.LUT R0, R0, 0xfffffffc, RZ, 0xc0, !PT ;  /* 0xfffffffc00007812 */ /* 0x000fe200078ec0ff */
[----:B------:R-:W4:Y:S01]  /*0670*/  F2I.U32.TRUNC.NTZ R10, R10 ;  /* 0x0000000a000a7305 */ /* 0x000f22000020f000 */
[----:B------:R-:W-:Y:S01]  /*0680*/  IMAD.SHL.U32 R6, R3, 0x4, RZ ;  /* 0x0000000403067824 */ /* 0x000fe200078e00ff */
[----:B------:R-:W-:-:S04]  /*0690*/  @!UP0 UIADD3 UR4, -UR4, 0x100000, URZ ;  /* 0x0010000004048890 */ /* 0x000fc8000fffe13f */
[----:B------:R-:W-:Y:S02]  /*06a0*/  @!UP0 USHF.L.U32 UR5, UR4, 0xb, URZ ;  /* 0x0000000b04058899 */ /* 0x000fe4000800063f */
[----:B------:R-:W-:Y:S01]  /*06b0*/  @!UP0 USHF.L.U32 UR4, UR4, 0x1, URZ ;  /* 0x0000000104048899 */ /* 0x000fe2000800063f */
[----:B--2---:R-:W-:Y:S01]  /*06c0*/  ISETP.EQ.U32.AND P3, PT, R15, 0x1, PT ;  /* 0x000000010f00780c */ /* 0x004fe20003f62070 */
[----:B------:R-:W-:Y:S01]  /*06d0*/  IMAD.IADD R5, R5, 0x1, -R0 ;  /* 0x0000000105057824 */ /* 0x000fe200078e0a00 */
[----:B------:R-:W-:Y:S01]  /*06e0*/  LOP3.LUT R6, R3, 0xc, R6, 0x78, !PT ;  /* 0x0000000c03067812 */ /* 0x000fe200078e7806 */
[----:B-1----:R-:W-:-:S03]  /*06f0*/  IMAD.MOV R21, RZ, RZ, -R14 ;  /* 0x000000ffff157224 */ /* 0x002fc600078e0a0e */
[C---:B------:R-:W-:Y:S01]  /*0700*/  ISETP.NE.AND P1, PT, R5.reuse, 0x3, PT ;  /* 0x000000030500780c */ /* 0x040fe20003f25270 */
[----:B0-----:R-:W-:Y:S01]  /*0710*/  @!UP0 ULEA UR6, UR7, UR6, 0x18 ;  /* 0x0000000607068291 */ /* 0x001fe2000f8ec03f */
[----:B------:R-:W-:Y:S02]  /*0720*/  VOTEU.ALL UP0, P0 ;  /* 0x00000000003f7886 */ /* 0x000fe40000000000 */
[----:B------:R-:W-:Y:S01]  /*0730*/  ISETP.EQ.OR P1, PT, R5, RZ, !P1 ;  /* 0x000000ff0500720c */ /* 0x000fe20004f22670 */
[----:B----4-:R-:W-:Y:S01]  /*0740*/  IMAD.MOV R7, RZ, RZ, -R10 ;  /* 0x000000ffff077224 */ /* 0x010fe200078e0a0a */
[----:B------:R-:W-:Y:S01]  /*0750*/  ISETP.LT.U32.AND P0, PT, R6, 0x2, !P2 ;  /* 0x000000020600780c */ /* 0x000fe20005701070 */
[----:B-----5:R-:W-:Y:S01]  /*0760*/  IMAD R3, R13, R21, R8 ;  /* 0x000000150d037224 */ /* 0x020fe200078e0208 */
[----:B------:R-:W-:Y:S01]  /*0770*/  ISETP.EQ.AND P1, PT, R2, RZ, P1 ;  /* 0x000000ff0200720c */ /* 0x000fe20000f22270 */
[----:B---3--:R-:W-:Y:S01]  /*0780*/  IMAD R12, R12, R7, UR8 ;  /* 0x000000080c0c7e24 */ /* 0x008fe2000f8e0207 */
[----:B------:R-:W-:Y:S01]  /*0790*/  ISETP.NE.AND P2, PT, R2, RZ, PT ;  /* 0x000000ff0200720c */ /* 0x000fe20003f45270 */
[----:B------:R-:W0:Y:S02]  /*07a0*/  FENCE.VIEW.ASYNC.S ;  /* 0x00000000000073c6 */ /* 0x000e240000000000 */
[----:B0-----:R0:W1:Y:S01]  /*07b0*/  @!UP0 SYNCS.EXCH.64 URZ, [UR6+0x90], UR4 ;  /* 0x00009004063f85b2 */ /* 0x0010620008000100 */
[----:B------:R-:W-:-:S02]  /*07c0*/  ISETP.NE.AND P4, PT, R3, R6, PT ;  /* 0x000000060300720c */ /* 0x000fc40003f85270 */
[----:B------:R-:W-:Y:S02]  /*07d0*/  SEL R4, RZ, 0x1, !P1 ;  /* 0x00000001ff047807 */ /* 0x000fe40004800000 */
[----:B------:R-:W-:Y:S02]  /*07e0*/  ISETP.EQ.OR P4, PT, R12, RZ, !P4 ;  /* 0x000000ff0c00720c */ /* 0x000fe40006782670 */
[----:B------:R-:W-:Y:S02]  /*07f0*/  LOP3.LUT R10, R110, 0x7f, RZ, 0xc0, !PT ;  /* 0x0000007f6e0a7812 */ /* 0x000fe400078ec0ff */
[----:B------:R-:W-:Y:S02]  /*0800*/  PLOP3.LUT P0, PT, P0, P4, PT, 0x80, 0x0 ;  /* 0x000000000000781c */ /* 0x000fe40000709070 */
[----:B------:R-:W-:Y:S01]  /*0810*/  SEL R4, R4, 0x2, P5 ;  /* 0x0000000204047807 */ /* 0x000fe20002800000 */
[----:B------:R0:W2:Y:S01]  /*0820*/  @!UP1 SYNCS.EXCH.64 URZ, [UR6+0x98], UR4 ;  /* 0x00009804063f95b2 */ /* 0x0000a20008000100 */
[----:B------:R-:W-:Y:S01]  /*0830*/  NOP ;  /* 0x0000000000007918 */ /* 0x000fe20000000000 */
[----:B------:R-:W-:Y:S08]  /*0840*/  @!P3 BRA `(.L_x_4) ;  /* 0x000000000008b947 */ /* 0x000ff00003800000 */
[----:B-12---:R-:W-:Y:S01]  /*0850*/  UCGABAR_ARV ;  /* 0x00000000000079c7 */ /* 0x006fe20008000000 */
[----:B------:R-:W-:Y:S05]  /*0860*/  BRA `(.L_x_5) ;  /* 0x0000000000047947 */ /* 0x000fea0003800000 */
.L_x_4:
[----:B-12---:R-:W-:Y:S01]  /*0870*/  NOP ;  /* 0x0000000000007918 */ /* 0x006fe20000000000 */
.L_x_5:
[----:B------:R-:W1:Y:S01]  /*0880*/  LDC R0, c[0x0][0x75c] ;  /* 0x0001d700ff007b82 */ /* 0x000e620000000800 */
[----:B------:R-:W-:Y:S01]  /*0890*/  IMAD.U32 R2, RZ, RZ, UR8 ;  /* 0x00000008ff027e24 */ /* 0x000fe2000f8e00ff */
[----:B------:R-:W-:Y:S01]  /*08a0*/  LOP3.LUT R130, R130, 0xffffefff, RZ, 0xc0, !PT ;  /* 0xffffefff82827812 */ /* 0x000fe200078ec0ff */
[----:B------:R-:W-:Y:S01]  /*08b0*/  IMAD.MOV.U32 R3, RZ, RZ, RZ ;  /* 0x000000ffff037224 */ /* 0x000fe200078e00ff */
[----:B-1----:R-:W-:-:S13]  /*08c0*/  ISETP.NE.AND P4, PT, R0, 0x1, PT ;  /* 0x000000010000780c */ /* 0x002fda0003f85270 */
[----:B------:R-:W1:Y:S01]  /*08d0*/  @P4 LDC R17, c[0x0][0x10] ;  /* 0x00000400ff114b82 */ /* 0x000e620000000800 */
[----:B------:R-:W-:Y:S01]  /*08e0*/  @P4 IMAD.MOV.U32 R9, RZ, RZ, RZ ;  /* 0x000000ffff094224 */ /* 0x000fe200078e00ff */
[----:B------:R-:W-:Y:S01]  /*08f0*/  @P4 LOP3.LUT R130, R130, 0x1000, RZ, 0xfc, !PT ;  /* 0x0000100082824812 */ /* 0x000fe200078efcff */
[----:B------:R-:W-:-:S05]  /*0900*/  @P4 IMAD.MOV.U32 R7, RZ, RZ, RZ ;  /* 0x000000ffff074224 */ /* 0x000fca00078e00ff */
[----:B------:R-:W2:Y:S01]  /*0910*/  @!P4 LDC R15, c[0x0][0xc] ;  /* 0x00000300ff0fcb82 */ /* 0x000ea20000000800 */
[----:B0-----:R-:W-:Y:S01]  /*0920*/  ULDC UR4, c[0x0][0xc] ;  /* 0x0000030000047ab9 */ /* 0x001fe20000000800 */
[----:B------:R-:W-:Y:S01]  /*0930*/  ULDC UR5, c[0x0][0x10] ;  /* 0x0000040000057ab9 */ /* 0x000fe20000000800 */
[----:B------:R-:W-:Y:S01]  /*0940*/  ULDC UR6, c[0x0][0x14] ;  /* 0x0000050000067ab9 */ /* 0x000fe20000000800 */
[----:B------:R-:W-:-:S04]  /*0950*/  UIMAD.WIDE.U32 UR4, UR4, UR5, URZ ;  /* 0x00000005040472a5 */ /* 0x000fc8000f8e003f */
[----:B------:R-:W-:Y:S02]  /*0960*/  UIMAD.WIDE.U32 UR30, UR4, UR6, URZ ;  /* 0x00000006041e72a5 */ /* 0x000fe4000f8e003f */
[----:B------:R-:W-:-:S04]  /*0970*/  UIMAD UR4, UR5, UR6, URZ ;  /* 0x00000006050472a4 */ /* 0x000fc8000f8e023f */
[----:B------:R-:W-:Y:S01]  /*0980*/  UIADD3 UR4, UR31, UR4, URZ ;  /* 0x000000041f047290 */ /* 0x000fe2000fffe03f */
[----:B-1----:R-:W-:-:S04]  /*0990*/  @P4 IMAD.WIDE.U32 R16, R17, UR8, R8 ;  /* 0x0000000811104c25 */ /* 0x002fc8000f8e0008 */
[----:B--2---:R-:W-:-:S04]  /*09a0*/  @!P4 IMAD.WIDE.U32 R14, R8, R15, R2 ;  /* 0x0000000f080ec225 */ /* 0x004fc800078e0002 */
[----:B------:R-:W-:Y:S02]  /*09b0*/  @P4 IMAD.MOV.U32 R2, RZ, RZ, R16 ;  /* 0x000000ffff024224 */ /* 0x000fe400078e0010 */
[----:B------:R-:W-:Y:S02]  /*09c0*/  @P4 IMAD.IADD R3, R17, 0x1, R7 ;  /* 0x0000000111034824 */ /* 0x000fe400078e0207 */
[----:B------:R-:W-:Y:S02]  /*09d0*/  @!P4 IMAD.MOV.U32 R2, RZ, RZ, R14 ;  /* 0x000000ffff02c224 */ /* 0x000fe400078e000e */
[----:B------:R-:W-:Y:S01]  /*09e0*/  @!P4 IMAD.MOV.U32 R3, RZ, RZ, R15 ;  /* 0x000000ffff03c224 */ /* 0x000fe200078e000f */
[----:B------:R-:W-:Y:S06]  /*09f0*/  @!P3 BRA `(.L_x_6) ;  /* 0x00000000000cb947 */ /* 0x000fec0003800000 */
[----:B------:R-:W-:Y:S01]  /*0a00*/  UCGABAR_WAIT ;  /* 0x0000000000007dc7 */ /* 0x000fe20008000000 */
[----:B------:R-:W-:Y:S01]  /*0a10*/  CCTL.IVALL ;  /* 0x00000000ff00798f */ /* 0x000fe20002000000 */
[----:B------:R-:W-:Y:S05]  /*0a20*/  BRA `(.L_x_7) ;  /* 0x0000000000047947 */ /* 0x000fea0003800000 */
.L_x_6:
[----:B------:R-:W-:Y:S06]  /*0a30*/  BAR.SYNC.DEFER_BLOCKING 0x0 ;  /* 0x0000000000007b1d */ /* 0x000fec0000010000 */
.L_x_7:
[----:B------:R-:W-:Y:S05]  /*0a40*/  @!P2 BRA `(.L_x_8) ;  /* 0x0000006000c8a947 */ /* 0x000fea0003800000 */
[----:B------:R-:W-:-:S13]  /*0a50*/  ISETP.GT.U32.AND P1, PT, R18, 0x1, PT ;  /* 0x000000011200780c */ /* 0x000fda0003f24070 */
[----:B------:R-:W-:Y:S05]  /*0a60*/  @P1 EXIT ;  /* 0x000000000000194d */ /* 0x000fea0003800000 */
[----:B------:R-:W-:Y:S01]  /*0a70*/  ULDC.64 UR6, c[0x0][0x750] ;  /* 0x0001d40000067ab9 */ /* 0x000fe20000000a00 */
[----:B------:R-:W-:Y:S01]  /*0a80*/  PRMT R14, RZ, 0x7610, R14 ;  /* 0x00007610ff0e7816 */ /* 0x000fe2000000000e */
[----:B------:R-:W-:Y:S01]  /*0a90*/  IMAD.MOV.U32 R103, RZ, RZ, -0x1 ;  /* 0xffffffffff677424 */ /* 0x000fe200078e00ff */
[----:B------:R-:W-:Y:S01]  /*0aa0*/  ISETP.GE.U32.AND P1, PT, R2, UR6, PT ;  /* 0x0000000602007c0c */ /* 0x000fe2000bf26070 */
[----:B------:R-:W-:Y:S02]  /*0ab0*/  IMAD.MOV.U32 R7, RZ, RZ, -0x1 ;  /* 0xffffffffff077424 */ /* 0x000fe400078e00ff */
[----:B------:R-:W-:Y:S01]  /*0ac0*/  IMAD.MOV.U32 R5, RZ, RZ, -0x1 ;  /* 0xffffffffff057424 */ /* 0x000fe200078e00ff */
[----:B------:R-:W-:-:S13]  /*0ad0*/  ISETP.GE.U32.AND.EX P1, PT, R3, UR7, PT, P1 ;  /* 0x0000000703007c0c */ /* 0x000fda000bf26110 */
[----:B------:R-:W-:Y:S05]  /*0ae0*/  @P1 BRA `(.L_x_9) ;  /* 0x0000000400281947 */ /* 0x000fea0003800000 */
[----:B------:R-:W0:Y:S01]  /*0af0*/  LDC.64 R22, c[0x0][0x728] ;  /* 0x0001ca00ff167b82 */ /* 0x000e220000000a00 */
[----:B------:R-:W-:Y:S02]  /*0b00*/  IMAD.MOV.U32 R14, RZ, RZ, R2 ;  /* 0x000000ffff0e7224 */ /* 0x000fe400078e0002 */
[----:B------:R-:W-:-:S05]  /*0b10*/  IMAD.MOV.U32 R15, RZ, RZ, R3 ;  /* 0x000000ffff0f7224 */ /* 0x000fca00078e0003 */
[----:B------:R-:W1:Y:S08]  /*0b20*/  LDC R20, c[0x0][0x730] ;  /* 0x0001cc00ff147b82 */ /* 0x000e700000000800 */
[----:B------:R-:W2:Y:S01]  /*0b30*/  LDC.64 R24, c[0x0][0x720] ;  /* 0x0001c800ff187b82 */ /* 0x000ea20000000a00 */
[----:B0-----:R-:W-:-:S04]  /*0b40*/  ISETP.NE.U32.AND P1, PT, R22, RZ, PT ;  /* 0x000000ff1600720c */ /* 0x001fc80003f25070 */
[----:B------:R-:W-:-:S13]  /*0b50*/  ISETP.NE.AND.EX P1, PT, R23, RZ, PT, P1 ;  /* 0x000000ff1700720c */ /* 0x000fda0003f25310 */
[----:B-12---:R-:W-:Y:S05]  /*0b60*/  @!P1 BRA `(.L_x_10) ;  /* 0x0000000000289947 */ /* 0x006fea0003800000 */
[----:B------:R-:W0:Y:S02]  /*0b70*/  LDC R5, c[0x0][0x734] ;  /* 0x0001cd00ff057b82 */ /* 0x000e240000000800 */
[----:B0-----:R-:W-:-:S05]  /*0b80*/  IADD3 R5, P1, R2, R5, RZ ;  /* 0x0000000502057210 */ /* 0x001fca0007f3e0ff */
[----:B------:R-:W-:-:S04]  /*0b90*/  IMAD.X R7, RZ, RZ, R3, P1 ;  /* 0x000000ffff077224 */ /* 0x000fc800008e0603 */
[----:B------:R-:W-:-:S04]  /*0ba0*/  IMAD.WIDE.U32 R14, R7, R22, RZ ;  /* 0x00000016070e7225 */ /* 0x000fc800078e00ff */
[----:B------:R-:W-:-:S04]  /*0bb0*/  IMAD.WIDE.U32 R16, P1, R5, R23, R14 ;  /* 0x0000001705107225 */ /* 0x000fc8000782000e */
[----:B------:R-:W-:-:S04]  /*0bc0*/  IMAD.WIDE.U32 R14, R5, R22, RZ ;  /* 0x00000016050e7225 */ /* 0x000fc800078e00ff */
[----:B------:R-:W-:Y:S01]  /*0bd0*/  IMAD.X R19, RZ, RZ, RZ, P1 ;  /* 0x000000ffff137224 */ /* 0x000fe200008e06ff */
[----:B------:R-:W-:Y:S01]  /*0be0*/  IADD3 RZ, P1, R15, R16, RZ ;  /* 0x000000100fff7210 */ /* 0x000fe20007f3e0ff */
[----:B------:R-:W-:-:S04]  /*0bf0*/  IMAD.MOV.U32 R18, RZ, RZ, R17 ;  /* 0x000000ffff127224 */ /* 0x000fc800078e0011 */
[----:B------:R-:W-:-:S08]  /*0c00*/  IMAD.WIDE.U32.X R14, R7, R23, R18, P1 ;  /* 0x00000017070e7225 */ /* 0x000fd000008e0412 */
.L_x_10:
[----:B------:R-:W0:Y:S01]  /*0c10*/  LDC.64 R28, c[0x0][0x740] ;  /* 0x0001d000ff1c7b82 */ /* 0x000e220000000a00 */
[-CC-:B------:R-:W-:Y:S02]  /*0c20*/  SHF.R.U64 R27, R14, R20.reuse, R15.reuse ;  /* 0x000000140e1b7219 */ /* 0x180fe4000000120f */
[----:B------:R-:W-:Y:S02]  /*0c30*/  SHF.R.U32.HI R5, RZ, R20, R15 ;  /* 0x00000014ff057219 */ /* 0x000fe4000001160f */
[----:B------:R-:W-:-:S03]  /*0c40*/  IADD3 R7, P1, RZ, -R27, RZ ;  /* 0x8000001bff077210 */ /* 0x000fc60007f3e0ff */
[----:B------:R-:W1:Y:S02]  /*0c50*/  LDC R22, c[0x0][0x718] ;  /* 0x0001c600ff167b82 */ /* 0x000e640000000800 */
[----:B------:R-:W-:Y:S02]  /*0c60*/  IMAD.X R5, RZ, RZ, ~R5, P1 ;  /* 0x000000ffff057224 */ /* 0x000fe400008e0e05 */
[----:B------:R-:W-:-:S04]  /*0c70*/  IMAD.WIDE.U32 R14, R7, R24, R2 ;  /* 0x00000018070e7225 */ /* 0x000fc800078e0002 */
[----:B------:R-:W2:Y:S01]  /*0c80*/  LDC R20, c[0x0][0x708] ;  /* 0x0001c200ff147b82 */ /* 0x000ea20000000800 */
[----:B------:R-:W-:Y:S02]  /*0c90*/  IMAD R16, R5, R24, RZ ;  /* 0x0000001805107224 */ /* 0x000fe400078e02ff */
[----:B------:R-:W-:Y:S02]  /*0ca0*/  IMAD.MOV.U32 R5, RZ, RZ, -0x1 ;  /* 0xffffffffff057424 */ /* 0x000fe400078e00ff */
[----:B------:R-:W-:Y:S02]  /*0cb0*/  IMAD R7, R7, R25, R16 ;  /* 0x0000001907077224 */ /* 0x000fe400078e0210 */
[----:B------:R-:W-:Y:S01]  /*0cc0*/  IMAD R25, R13, R21, R8 ;  /* 0x000000150d197224 */ /* 0x000fe200078e0208 */
[----:B------:R-:W3:Y:S01]  /*0cd0*/  LDC R26, c[0x0][0x758] ;  /* 0x0001d600ff1a7b82 */ /* 0x000ee20000000800 */
[----:B------:R-:W-:Y:S01]  /*0ce0*/  IMAD.IADD R7, R15, 0x1, R7 ;  /* 0x000000010f077824 */ /* 0x000fe200078e0207 */
[----:B0-----:R-:W-:Y:S01]  /*0cf0*/  ISETP.NE.U32.AND P1, PT, R28, RZ, PT ;  /* 0x000000ff1c00720c */ /* 0x001fe20003f25070 */
[----:B------:R-:W-:-:S03]  /*0d00*/  IMAD.MOV.U32 R21, RZ, RZ, 0x1 ;  /* 0x00000001ff157424 */ /* 0x000fc600078e00ff */
[----:B------:R-:W-:Y:S02]  /*0d10*/  ISETP.NE.AND.EX P1, PT, R29, RZ, PT, P1 ;  /* 0x000000ff1d00720c */ /* 0x000fe40003f25310 */
[----:B------:R-:W0:Y:S01]  /*0d20*/  LDC R24, c[0x0][0x700] ;  /* 0x0001c000ff187b82 */ /* 0x000e220000000800 */
[-CC-:B-1----:R-:W-:Y:S02]  /*0d30*/  SHF.R.U64 R18, R14, R22.reuse, R7.reuse ;  /* 0x000000160e127219 */ /* 0x182fe40000001207 */
[----:B------:R-:W-:-:S05]  /*0d40*/  SHF.R.U32.HI R7, RZ, R22, R7 ;  /* 0x00000016ff077219 */ /* 0x000fca0000011607 */
[----:B------:R-:W1:Y:S01]  /*0d50*/  LDC R19, c[0x0][0x748] ;  /* 0x0001d200ff137b82 */ /* 0x000e620000000800 */
[-CC-:B--2---:R-:W-:Y:S02]  /*0d60*/  SHF.R.U64 R22, R18, R20.reuse, R7.reuse ;  /* 0x0000001412167219 */ /* 0x184fe40000001207 */
[----:B------:R-:W-:-:S05]  /*0d70*/  SHF.R.U32.HI R7, RZ, R20, R7 ;  /* 0x00000014ff077219 */ /* 0x000fca0000011607 */
[----:B------:R-:W2:Y:S01]  /*0d80*/  LDC R30, c[0x0][0x738] ;  /* 0x0001ce00ff1e7b82 */ /* 0x000ea20000000800 */
[-CC-:B---3--:R-:W-:Y:S02]  /*0d90*/  SHF.R.U64 R20, R22, R26.reuse, R7.reuse ;  /* 0x0000001a16147219 */ /* 0x188fe40000001207 */
[-C--:B------:R-:W-:Y:S02]  /*0da0*/  SHF.L.U32 R5, R5, R26.reuse, RZ ;  /* 0x0000001a05057219 */ /* 0x080fe400000006ff */
[----:B------:R-:W-:Y:S01]  /*0db0*/  SHF.R.U32.HI R9, RZ, R26, R7 ;  /* 0x0000001aff097219 */ /* 0x000fe20000011607 */
[----:B------:R-:W-:Y:S01]  /*0dc0*/  IMAD.MOV.U32 R8, RZ, RZ, R20 ;  /* 0x000000ffff087224 */ /* 0x000fe200078e0014 */
[----:B------:R-:W-:Y:S01]  /*0dd0*/  LOP3.LUT R7, RZ, R5, RZ, 0x33, !PT ;  /* 0x00000005ff077212 */ /* 0x000fe200078e33ff */
[----:B------:R-:W3:Y:S01]  /*0de0*/  LDC R23, c[0x0][0x710] ;  /* 0x0001c400ff177b82 */ /* 0x000ee20000000800 */
[----:B------:R-:W-:Y:S05]  /*0df0*/  @!P1 BRA `(.L_x_11) ;  /* 0x0000000000289947 */ /* 0x000fea0003800000 */
[----:B------:R-:W4:Y:S02]  /*0e00*/  LDC R5, c[0x0][0x74c] ;  /* 0x0001d300ff057b82 */ /* 0x000f240000000800 */
[----:B----4-:R-:W-:-:S05]  /*0e10*/  IADD3 R5, P1, R20, R5, RZ ;  /* 0x0000000514057210 */ /* 0x010fca0007f3e0ff */
        /* <DEDUP_REMOVED lines=8> */
.L_x_11:
[----:B-1----:R-:W-:Y:S01]  /*0ea0*/  SHF.R.U64 R9, R8, R19, R9 ;  /* 0x0000001308097219 */ /* 0x002fe20000001209 */
[----:B------:R-:W-:Y:S01]  /*0eb0*/  IMAD.MOV.U32 R14, RZ, RZ, 0x1 ;  /* 0x00000001ff0e7424 */ /* 0x000fe200078e00ff */
[----:B------:R-:W-:Y:S01]  /*0ec0*/  LOP3.LUT R8, R22, R7, RZ, 0xc0, !PT ;  /* 0x0000000716087212 */ /* 0x000fe200078ec0ff */
[----:B0-----:R-:W-:Y:S01]  /*0ed0*/  VIADD R7, R24, 0xffffffff ;  /* 0xffffffff18077836 */ /* 0x001fe20000000000 */
[----:B------:R-:W-:Y:S01]  /*0ee0*/  SHF.L.U32 R5, R21, R26, RZ ;  /* 0x0000001a15057219 */ /* 0x000fe200000006ff */
[----:B------:R-:W-:Y:S01]  /*0ef0*/  IMAD.MOV R13, RZ, RZ, -R9 ;  /* 0x000000ffff0d7224 */ /* 0x000fe200078e0a09 */
[----:B------:R-:W-:Y:S02]  /*0f00*/  SEL R12, R12, R25, !P4 ;  /* 0x000000190c0c7207 */ /* 0x000fe40006000000 */
[----:B------:R-:W-:Y:S01]  /*0f10*/  LOP3.LUT R7, R18, R7, RZ, 0xc0, !PT ;  /* 0x0000000712077212 */ /* 0x000fe200078ec0ff */
[----:B------:R-:W-:Y:S02]  /*0f20*/  IMAD R9, R5, R9, R8 ;  /* 0x0000000905097224 */ /* 0x000fe400078e0208 */
[----:B--2---:R-:W-:-:S02]  /*0f30*/  IMAD R5, R13, R30, R20 ;  /* 0x0000001e0d057224 */ /* 0x004fc400078e0214 */
[----:B---3--:R-:W-:Y:S02]  /*0f40*/  IMAD R12, R9, R23, R12 ;  /* 0x00000017090c7224 */ /* 0x008fe400078e020c */
[----:B------:R-:W-:-:S05]  /*0f50*/  IMAD R5, R5, R24, R7 ;  /* 0x0000001805057224 */ /* 0x000fca00078e0207 */
[----:B------:R-:W-:Y:S02]  /*0f60*/  SEL R7, R5, R12, !P4 ;  /* 0x0000000c05077207 */ /* 0x000fe40006000000 */
[----:B------:R-:W-:Y:S01]  /*0f70*/  SEL R103, R12, R5, !P4 ;  /* 0x000000050c677207 */ /* 0x000fe20006000000 */
[----:B------:R-:W-:-:S07]  /*0f80*/  IMAD.MOV.U32 R5, RZ, RZ, R27 ;  /* 0x000000ffff057224 */ /* 0x000fce00078e001b */
.L_x_9:
[----:B------:R-:W-:-:S08]  /*0f90*/  NOP ;  /* 0x0000000000007918 */ /* 0x000fd00000000000 */
[----:B------:R-:W0:Y:S02]  /*0fa0*/  USETMAXREG.TRY_ALLOC.CTAPOOL UP0, 0xe8 ;  /* 0x000000e8000079c8 */ /* 0x000e240008000600 */
[----:B0-----:R-:W-:-:S13]  /*0fb0*/  PLOP3.LUT P1, PT, PT, PT, UP0, 0x80, 0x0 ;  /* 0x000000000000781c */ /* 0x001fda0003f2f008 */
[----:B------:R-:W-:Y:S05]  /*0fc0*/  @!P1 BRA `(.L_x_9) ;  /* 0xfffffffc00f09947 */ /* 0x000fea000383ffff */
[----:B------:R-:W-:Y:S01]  /*0fd0*/  ULDC.64 UR6, c[0x0][0x698] ;  /* 0x0001a60000067ab9 */ /* 0x000fe20000000a00 */
[----:B------:R-:W-:Y:S01]  /*0fe0*/  ULDC.64 UR14, c[0x0][0x208] ;  /* 0x00008200000e7ab9 */ /* 0x000fe20000000a00 */
[----:B------:R-:W-:-:S04]  /*0ff0*/  ISETP.NE.U32.AND P1, PT, RZ, UR6, PT ;  /* 0x00000006ff007c0c */ /* 0x000fc8000bf25070 */
[----:B------:R-:W-:-:S13]  /*1000*/  ISETP.NE.AND.EX P1, PT, RZ, UR7, PT, P1 ;  /* 0x00000007ff007c0c */ /* 0x000fda000bf25310 */
[----:B------:R-:W-:Y:S05]  /*1010*/  @!P1 BRA `(.L_x_12) ;  /* 0x00000000001c9947 */ /* 0x000fea0003800000 */
[----:B------:R-:W0:Y:S02]  /*1020*/  LDC.64 R8, c[0x0][0x698] ;  /* 0x0001a600ff087b82 */ /* 0x000e240000000a00 */
[----:B0-----:R-:W2:Y:S02]  /*1030*/  LDG.E.64 R8, desc[UR14][R8.64] ;  /* 0x0000000e08087981 */ /* 0x001ea4000c1e1b00 */
[----:B--2---:R-:W-:-:S04]  /*1040*/  ISETP.NE.U32.AND P1, PT, R8, RZ, PT ;  /* 0x000000ff0800720c */ /* 0x004fc80003f25070 */
[----:B------:R-:W-:-:S13]  /*1050*/  ISETP.NE.AND.EX P1, PT, R9, RZ, PT, P1 ;  /* 0x000000ff0900720c */ /* 0x000fda0003f25310 */
[----:B------:R-:W-:Y:S05]  /*1060*/  @!P1 BRA `(.L_x_12) ;  /* 0x0000000000089947 */ /* 0x000fea0003800000 */
[----:B------:R0:W5:Y:S01]  /*1070*/  LD.E R117, desc[UR14][R8.64] ;  /* 0x0000000e08757980 */ /* 0x000162000c101900 */
[----:B------:R-:W-:Y:S05]  /*1080*/  BRA `(.L_x_13) ;  /* 0x0000000000207947 */ /* 0x000fea0003800000 */
.L_x_12:
[----:B------:R-:W-:Y:S02]  /*1090*/  ULDC.64 UR6, c[0x0][0x688] ;  /* 0x0001a20000067ab9 */ /* 0x000fe40000000a00 */
[----:B------:R-:W-:-:S04]  /*10a0*/  ISETP.NE.U32.AND P1, PT, RZ, UR6, PT ;  /* 0x00000006ff007c0c */ /* 0x000fc8000bf25070 */
[----:B------:R-:W-:-:S13]  /*10b0*/  ISETP.NE.AND.EX P1, PT, RZ, UR7, PT, P1 ;  /* 0x00000007ff007c0c */ /* 0x000fda000bf25310 */
[----:B------:R-:W-:Y:S05]  /*10c0*/  @!P1 BRA `(.L_x_14) ;  /* 0x00000000000c9947 */ /* 0x000fea0003800000 */
[----:B------:R-:W0:Y:S02]  /*10d0*/  LDC.64 R8, c[0x0][0x688] ;  /* 0x0001a200ff087b82 */ /* 0x000e240000000a00 */
[----:B0-----:R1:W5:Y:S01]  /*10e0*/  LDG.E R117, desc[UR14][R8.64] ;  /* 0x0000000e08757981 */ /* 0x001362000c1e1900 */
[----:B------:R-:W-:Y:S05]  /*10f0*/  BRA `(.L_x_13) ;  /* 0x0000000000047947 */ /* 0x000fea0003800000 */
.L_x_14:
[----:B------:R-:W2:Y:S02]  /*1100*/  LDC R117, c[0x0][0x680] ;  /* 0x0001a000ff757b82 */ /* 0x000ea40000000800 */
.L_x_13:
[----:B------:R-:W-:Y:S02]  /*1110*/  ULDC.64 UR6, c[0x0][0x6a0] ;  /* 0x0001a80000067ab9 */ /* 0x000fe40000000a00 */
[----:B------:R-:W-:-:S04]  /*1120*/  ISETP.NE.U32.AND P1, PT, RZ, UR6, PT ;  /* 0x00000006ff007c0c */ /* 0x000fc8000bf25070 */
[----:B------:R-:W-:-:S13]  /*1130*/  ISETP.NE.AND.EX P1, PT, RZ, UR7, PT, P1 ;  /* 0x00000007ff007c0c */ /* 0x000fda000bf25310 */
[----:B------:R-:W-:Y:S05]  /*1140*/  @!P1 BRA `(.L_x_15) ;  /* 0x00000000001c9947 */ /* 0x000fea0003800000 */
[----:B01----:R-:W0:Y:S02]  /*1150*/  LDC.64 R8, c[0x0][0x6a0] ;  /* 0x0001a800ff087b82 */ /* 0x003e240000000a00 */
[----:B0-----:R-:W3:Y:S02]  /*1160*/  LDG.E.64 R8, desc[UR14][R8.64] ;  /* 0x0000000e08087981 */ /* 0x001ee4000c1e1b00 */
[----:B---3--:R-:W-:-:S04]  /*1170*/  ISETP.NE.U32.AND P1, PT, R8, RZ, PT ;  /* 0x000000ff0800720c */ /* 0x008fc80003f25070 */
[----:B------:R-:W-:-:S13]  /*1180*/  ISETP.NE.AND.EX P1, PT, R9, RZ, PT, P1 ;  /* 0x000000ff0900720c */ /* 0x000fda0003f25310 */
[----:B------:R-:W-:Y:S05]  /*1190*/  @!P1 BRA `(.L_x_15) ;  /* 0x0000000000089947 */ /* 0x000fea0003800000 */
[----:B------:R0:W5:Y:S01]  /*11a0*/  LD.E R116, desc[UR14][R8.64] ;  /* 0x0000000e08747980 */ /* 0x000162000c101900 */
[----:B------:R-:W-:Y:S05]  /*11b0*/  BRA `(.L_x_16) ;  /* 0x0000000000207947 */ /* 0x000fea0003800000 */
.L_x_15:
[----:B------:R-:W-:Y:S02]  /*11c0*/  ULDC.64 UR6, c[0x0][0x690] ;  /* 0x0001a40000067ab9 */ /* 0x000fe40000000a00 */
[----:B------:R-:W-:-:S04]  /*11d0*/  ISETP.NE.U32.AND P1, PT, RZ, UR6, PT ;  /* 0x00000006ff007c0c */ /* 0x000fc8000bf25070 */
[----:B------:R-:W-:-:S13]  /*11e0*/  ISETP.NE.AND.EX P1, PT, RZ, UR7, PT, P1 ;  /* 0x00000007ff007c0c */ /* 0x000fda000bf25310 */
[----:B------:R-:W-:Y:S05]  /*11f0*/  @!P1 BRA `(.L_x_17) ;  /* 0x00000000000c9947 */ /* 0x000fea0003800000 */
[----:B01----:R-:W0:Y:S02]  /*1200*/  LDC.64 R8, c[0x0][0x690] ;  /* 0x0001a400ff087b82 */ /* 0x003e240000000a00 */
[----:B0-----:R1:W5:Y:S01]  /*1210*/  LDG.E R116, desc[UR14][R8.64] ;  /* 0x0000000e08747981 */ /* 0x001362000c1e1900 */
[----:B------:R-:W-:Y:S05]  /*1220*/  BRA `(.L_x_16) ;  /* 0x0000000000047947 */ /* 0x000fea0003800000 */
.L_x_17:
[----:B------:R-:W3:Y:S02]  /*1230*/  LDC R116, c[0x0][0x684] ;  /* 0x0001a100ff747b82 */ /* 0x000ee40000000800 */
.L_x_16:
[----:B------:R-:W-:-:S13]  /*1240*/  LOP3.LUT P1, RZ, R14, 0xff, RZ, 0xc0, !PT ;  /* 0x000000ff0eff7812 */ /* 0x000fda000782c0ff */
[----:B------:R-:W-:Y:S05]  /*1250*/  @!P1 EXIT ;  /* 0x000000000000994d */ /* 0x000fea0003800000 */
[----:B------:R-:W4:Y:S01]  /*1260*/  LDC.64 R16, c[0x0][0x288] ;  /* 0x0000a200ff107b82 */ /* 0x000f220000000a00 */
[----:B01----:R-:W-:Y:S01]  /*1270*/  SHF.R.U32.HI R8, RZ, 0x2, R110 ;  /* 0x00000002ff087819 */ /* 0x003fe2000001166e */
[----:B------:R-:W-:Y:S01]  /*1280*/  ULDC.64 UR6, c[0x0][0x6c8] ;  /* 0x0001b20000067ab9 */ /* 0x000fe20000000a00 */
[----:B------:R-:W-:Y:S01]  /*1290*/  SHF.R.U32.HI R12, RZ, 0x5, R10 ;  /* 0x00000005ff0c7819 */ /* 0x000fe2000001160a */
[----:B------:R-:W-:Y:S01]  /*12a0*/  IMAD.SHL.U32 R10, R112, 0x20, RZ ;  /* 0x00000020700a7824 */ /* 0x000fe200078e00ff */
[----:B------:R-:W-:Y:S01]  /*12b0*/  LOP3.LUT R9, R8, 0x7, RZ, 0xc0, !PT ;  /* 0x0000000708097812 */ /* 0x000fe200078ec0ff */
[----:B------:R-:W-:Y:S01]  /*12c0*/  IMAD.SHL.U32 R8, R110, 0x200, RZ ;  /* 0x000002006e087824 */ /* 0x000fe200078e00ff */
[----:B------:R-:W-:Y:S01]  /*12d0*/  USHF.L.U64.HI UR5, UR6, 0x3, UR7 ;  /* 0x0000000306057899 */ /* 0x000fe20008010207 */
[----:B------:R-:W-:Y:S01]  /*12e0*/  IMAD.SHL.U32 R14, R12, 0x10, RZ ;  /* 0x000000100c0e7824 */ /* 0x000fe200078e00ff */
[----:B------:R-:W-:Y:S01]  /*12f0*/  LOP3.LUT R13, R10, 0x1c00, RZ, 0xc0, !PT ;  /* 0x00001c000a0d7812 */ /* 0x000fe200078ec0ff */
[----:B------:R-:W0:Y:S01]  /*1300*/  LDC R113, c[0x0][0x758] ;  /* 0x0001d600ff717b82 */ /* 0x000e220000000800 */
[--C-:B------:R-:W-:Y:S01]  /*1310*/  IMAD R15, R12, -0x10, -R9.reuse ;  /* 0xfffffff00c0f7824 */ /* 0x100fe200078e0a09 */
[----:B------:R-:W-:Y:S01]  /*1320*/  LOP3.LUT R12, R11, 0x1, RZ, 0xc0, !PT ;  /* 0x000000010b0c7812 */ /* 0x000fe200078ec0ff */
[----:B------:R-:W-:Y:S01]  /*1330*/  ULDC UR7, c[0x0][0x284] ;  /* 0x0000a10000077ab9 */ /* 0x000fe20000000800 */
[----:B------:R-:W-:Y:S01]  /*1340*/  LOP3.LUT R10, R13, 0x200, R8, 0xf8, !PT ;  /* 0x000002000d0a7812 */ /* 0x000fe200078ef808 */
[----:B------:R-:W-:Y:S01]  /*1350*/  IMAD.SHL.U32 R8, R11, 0x40, RZ ;  /* 0x000000400b087824 */ /* 0x000fe200078e00ff */
[----:B------:R-:W-:Y:S01]  /*1360*/  LOP3.LUT R115, R14, 0xfffffff0, R9, 0xe2, !PT ;  /* 0xfffffff00e737812 */ /* 0x000fe200078ee209 */
[C---:B------:R-:W-:Y:S01]  /*1370*/  IMAD.SHL.U32 R9, R110.reuse, 0x10, RZ ;  /* 0x000000106e097824 */ /* 0x040fe200078e00ff */
[----:B------:R-:W-:Y:S01]  /*1380*/  LOP3.LUT R11, R110, 0x3, RZ, 0xc0, !PT ;  /* 0x000000036e0b7812 */ /* 0x000fe200078ec0ff */
[----:B------:R-:W-:Y:S01]  /*1390*/  IMAD.MOV.U32 R14, RZ, RZ, -0x1 ;  /* 0xffffffffff0e7424 */ /* 0x000fe200078e00ff */
[----:B------:R-:W-:Y:S01]  /*13a0*/  LOP3.LUT R115, R115, 0x40, R8, 0xf8, !PT ;  /* 0x0000004073737812 */ /* 0x000fe200078ef808 */
[----:B------:R-:W-:Y:S01]  /*13b0*/  IMAD R12, R12, -0x40, R15 ;  /* 0xffffffc00c0c7824 */ /* 0x000fe200078e020f */
[----:B------:R-:W-:Y:S01]  /*13c0*/  LOP3.LUT R10, R10, 0x1c0, R9, 0xf8, !PT ;  /* 0x000001c00a0a7812 */ /* 0x000fe200078ef809 */
[----:B------:R-:W-:Y:S01]  /*13d0*/  IMAD.SHL.U32 R110, R110, 0x2, RZ ;  /* 0x000000026e6e7824 */ /* 0x000fe200078e00ff */
[----:B------:R-:W-:Y:S01]  /*13e0*/  SHF.R.U32.HI R112, RZ, 0x7, R112 ;  /* 0x00000007ff707819 */ /* 0x000fe20000011670 */
[----:B----4-:R-:W-:Y:S01]  /*13f0*/  VIADD R8, R17, 0x3f ;  /* 0x0000003f11087836 */ /* 0x010fe20000000000 */
[----:B------:R-:W-:Y:S01]  /*1400*/  LOP3.LUT R154, R4, 0x1, RZ, 0xfc, !PT ;  /* 0x00000001049a7812 */ /* 0x000fe200078efcff */
[----:B------:R-:W-:Y:S01]  /*1410*/  IMAD R114, R11, -0x2, R16 ;  /* 0xfffffffe0b727824 */ /* 0x000fe200078e0210 */
[----:B------:R-:W-:Y:S01]  /*1420*/  CS2R R108, SRZ ;  /* 0x00000000006c7805 */ /* 0x000fe2000001ff00 */
[----:B------:R-:W-:Y:S01]  /*1430*/  IMAD.MOV.U32 R16, RZ, RZ, 0x1 ;  /* 0x00000001ff107424 */ /* 0x000fe200078e00ff */
[----:B------:R-:W-:Y:S01]  /*1440*/  SHF.R.S32.HI R9, RZ, 0x1f, R8 ;  /* 0x0000001fff097819 */ /* 0x000fe20000011408 */
[----:B------:R-:W-:Y:S01]  /*1450*/  VIADD R106, R12, UR7 ;  /* 0x000000070c6a7c36 */ /* 0x000fe20008000000 */
[----:B------:R-:W-:Y:S01]  /*1460*/  SHF.R.U32.HI R105, RZ, 0x3, R10 ;  /* 0x00000003ff697819 */ /* 0x000fe2000001160a */
[----:B------:R-:W-:Y:S01]  /*1470*/  USHF.L.U32 UR6, UR6, 0x3, URZ ;  /* 0x0000000306067899 */ /* 0x000fe2000800063f */
[----:B------:R-:W-:-:S02]  /*1480*/  LEA.HI R9, R9, R8, RZ, 0x6 ;  /* 0x0000000809097211 */ /* 0x000fc400078f30ff */
[-C--:B0-----:R-:W-:Y:S02]  /*1490*/  SHF.L.U32 R14, R14, R113.reuse, RZ ;  /* 0x000000710e0e7219 */ /* 0x081fe400000006ff */
[----:B------:R-:W-:Y:S02]  /*14a0*/  SHF.R.S32.HI R111, RZ, 0x6, R9 ;  /* 0x00000006ff6f7819 */ /* 0x000fe40000011409 */
[----:B------:R-:W-:Y:S02]  /*14b0*/  SHF.L.U32 R113, R16, R113, RZ ;  /* 0x0000007110717219 */ /* 0x000fe400000006ff */
[----:B------:R-:W-:Y:S02]  /*14c0*/  VIMNMX R104, RZ, R111, PT ;  /* 0x0000006fff687248 */ /* 0x000fe40003fe0100 */
[----:B------:R-:W-:-:S03]  /*14d0*/  LOP3.LUT R107, RZ, R14, RZ, 0x33, !PT ;  /* 0x0000000eff6b7212 */ /* 0x000fc600078e33ff */
[----:B------:R-:W-:-:S07]  /*14e0*/  IMAD.IADD R104, R111, 0x1, -R104 ;  /* 0x000000016f687824 */ /* 0x000fce00078e0a68 */
.L_x_154:
[----:B------:R-:W0:Y:S01]  /*14f0*/  SHFL.IDX PT, R8, R112, RZ, 0x1f ;  /* 0x00001fff70087589 */ /* 0x000e2200000e0000 */
[----:B-1----:R-:W1:Y:S01]  /*1500*/  S2UR UR10, SR_CgaCtaId ;  /* 0x00000000000a79c3 */ /* 0x002e620000008800 */
[----:B------:R-:W-:Y:S01]  /*1510*/  ISETP.GE.AND P1, PT, R104, 0x1, PT ;  /* 0x000000016800780c */ /* 0x000fe20003f26270 */
[----:B------:R-:W-:Y:S01]  /*1520*/  UMOV UR9, 0x400 ;  /* 0x0000040000097882 */ /* 0x000fe20000000000 */
[----:B------:R-:W-:Y:S02]  /*1530*/  CS2R R54, SRZ ;  /* 0x0000000000367805 */ /* 0x000fe4000001ff00 */
[----:B------:R-:W-:Y:S02]  /*1540*/  CS2R R56, SRZ ;  /* 0x0000000000387805 */ /* 0x000fe4000001ff00 */
[----:B------:R-:W-:Y:S02]  /*1550*/  CS2R R58, SRZ ;  /* 0x00000000003a7805 */ /* 0x000fe4000001ff00 */
[----:B------:R-:W-:-:S02]  /*1560*/  CS2R R60, SRZ ;  /* 0x00000000003c7805 */ /* 0x000fc4000001ff00 */
[----:B------:R-:W-:Y:S02]  /*1570*/  CS2R R62, SRZ ;  /* 0x00000000003e7805 */ /* 0x000fe4000001ff00 */
[----:B------:R-:W-:Y:S02]  /*1580*/  CS2R R64, SRZ ;  /* 0x0000000000407805 */ /* 0x000fe4000001ff00 */
        /* <DEDUP_REMOVED lines=14> */
[----:B0-----:R-:W-:Y:S01]  /*1670*/  R2UR UR7, R8 ;  /* 0x00000000080772ca */ /* 0x001fe200000e0000 */
[----:B-1----:R-:W-:Y:S01]  /*1680*/  ULEA UR9, UR10, UR9, 0x18 ;  /* 0x000000090a097291 */ /* 0x002fe2000f8ec03f */
        /* <DEDUP_REMOVED lines=10> */
[----:B------:R-:W-:Y:S01]  /*1730*/  CS2R R50, SRZ ;  /* 0x0000000000327805 */ /* 0x000fe2000001ff00 */
[----:B------:R-:W-:Y:S01]  /*1740*/  ULEA.HI UR8, UR7, UR7, URZ, 0x1 ;  /* 0x0000000707087291 */ /* 0x000fe2000f8f083f */
[----:B------:R-:W-:-:S03]  /*1750*/  CS2R R52, SRZ ;  /* 0x0000000000347805 */ /* 0x000fc6000001ff00 */
[----:B------:R-:W-:-:S04]  /*1760*/  ULOP3.LUT UR8, UR8, 0xffffe, URZ, 0xc0, !UPT ;  /* 0x000ffffe08087892 */ /* 0x000fc8000f8ec03f */
[----:B------:R-:W-:-:S04]  /*1770*/  UIADD3 UR8, UR7, -UR8, URZ ;  /* 0x8000000807087290 */ /* 0x000fc8000fffe03f */
[----:B------:R-:W-:Y:S01]  /*1780*/  ULEA UR8, UR8, UR9, 0xc ;  /* 0x0000000908087291 */ /* 0x000fe2000f8e603f */
[----:B--234-:R-:W-:Y:S11]  /*1790*/  @!P1 BRA `(.L_x_18) ;  /* 0x0000000400209947 */ /* 0x01cff60003800000 */
[----:B------:R-:W-:Y:S01]  /*17a0*/  UIADD3 UR8, UR8, 0x180, URZ ;  /* 0x0000018008087890 */ /* 0x000fe2000fffe03f */
[----:B------:R-:W-:Y:S01]  /*17b0*/  R2UR UR7, R108 ;  /* 0x000000006c0772ca */ /* 0x000fe200000e0000 */
[----:B------:R-:W-:Y:S01]  /*17c0*/  IMAD.MOV.U32 R8, RZ, RZ, R104 ;  /* 0x000000ffff087224 */ /* 0x000fe200078e0068 */
[----:B------:R-:W-:Y:S01]  /*17d0*/  UPLOP3.LUT UP0, UPT, UPT, UPT, UPT, 0x40, 0x0 ;  /* 0x000000000000789c */ /* 0x000fe20003f0e870 */
[----:B------:R-:W-:Y:S01]  /*17e0*/  IMAD.MOV.U32 R9, RZ, RZ, R109 ;  /* 0x000000ffff097224 */ /* 0x000fe200078e006d */
[----:B------:R-:W-:Y:S01]  /*17f0*/  USHF.R.U32.HI UR8, URZ, 0x4, UR8 ;  /* 0x000000043f087899 */ /* 0x000fe20008011608 */
[----:B------:R-:W-:-:S03]  /*1800*/  IMAD.MOV.U32 R10, RZ, RZ, R108 ;  /* 0x000000ffff0a7224 */ /* 0x000fc600078e006c */
[----:B------:R-:W-:-:S04]  /*1810*/  ULOP3.LUT UR8, UR8, 0x3fff, URZ, 0xc0, !UPT ;  /* 0x00003fff08087892 */ /* 0x000fc8000f8ec03f */
[----:B------:R-:W-:-:S12]  /*1820*/  ULOP3.LUT UR16, UR8, 0x10000, URZ, 0xfc, !UPT ;  /* 0x0001000008107892 */ /* 0x000fd8000f8efc3f */
.L_x_25:
[----:B------:R-:W-:-:S13]  /*1830*/  ISETP.NE.AND P2, PT, R154, 0x3, PT ;  /* 0x000000039a00780c */ /* 0x000fda0003f45270 */
[----:B01--4-:R-:W-:Y:S05]  /*1840*/  @!P2 BRA `(.L_x_19) ;  /* 0x000000000004a947 */ /* 0x013fea0003800000 */
[----:B------:R-:W-:Y:S01]  /*1850*/  BPT.TRAP 0x1 ;  /* 0x000000040000795c */ /* 0x000fe20000300000 */
.L_x_19:
[----:B------:R-:W0:Y:S01]  /*1860*/  S2UR UR9, SR_CgaCtaId ;  /* 0x00000000000979c3 */ /* 0x000e220000008800 */
[----:B------:R-:W-:Y:S01]  /*1870*/  UMOV UR8, 0x400 ;  /* 0x0000040000087882 */ /* 0x000fe20000000000 */
[----:B------:R-:W-:Y:S01]  /*1880*/  SHF.L.U32 R12, R9, 0x1f, RZ ;  /* 0x0000001f090c7819 */ /* 0x000fe200000006ff */
[----:B0-----:R-:W-:-:S04]  /*1890*/  ULEA UR17, UR9, UR8, 0x18 ;  /* 0x0000000809117291 */ /* 0x001fc8000f8ec03f */
[----:B------:R-:W-:-:S09]  /*18a0*/  ULEA UR8, UR7, UR17, 0x3 ;  /* 0x0000001107087291 */ /* 0x000fd2000f8e183f */
[----:B------:R0:W1:Y:S01]  /*18b0*/  SYNCS.PHASECHK.TRANS64.TRYWAIT P1, [UR8], R12 ;  /* 0x0000000cff0075a7 */ /* 0x0000620008020148 */
[----:B------:R-:W-:Y:S05]  /*18c0*/  @!P2 BRA `(.L_x_20) ;  /* 0x000000000004a947 */ /* 0x000fea0003800000 */
[----:B------:R-:W-:Y:S01]  /*18d0*/  BPT.TRAP 0x1 ;  /* 0x000000040000795c */ /* 0x000fe20000300000 */
.L_x_20:
[----:B------:R-:W-:-:S04]  /*18e0*/  IMAD.U32 R14, RZ, RZ, UR7 ;  /* 0x00000007ff0e7e24 */ /* 0x000fc8000f8e00ff */
[----:B------:R-:W-:Y:S01]  /*18f0*/  IMAD R11, R14, 0x800, R105 ;  /* 0x000008000e0b7824 */ /* 0x000fe200078e0269 */
[----:B-1----:R-:W-:Y:S06]  /*1900*/  @P1 BRA `(.L_x_21) ;  /* 0x0000000000081947 */ /* 0x002fec0003800000 */
[----:B------:R-:W1:Y:S02]  /*1910*/  SYNCS.PHASECHK.TRANS64.TRYWAIT P1, [UR8], R12 ;  /* 0x0000000cff0075a7 */ /* 0x000e640008020148 */
[----:B-1----:R-:W-:Y:S05]  /*1920*/  @!P1 BRA `(.L_x_22) ;  /* 0x0000006c002c9947 */ /* 0x002fea0003800000 */
.L_x_21:
[----:B------:R-:W-:Y:S01]  /*1930*/  LDS.64 R88, [R11+UR17+0x30180] ;  /* 0x030180110b587984 */ /* 0x000fe20008000a00 */
[----:B------:R-:W-:Y:S02]  /*1940*/  UIADD3 UR8, UR17, 0x20180, URZ ;  /* 0x0002018011087890 */ /* 0x000fe4000fffe03f */
[----:B------:R-:W-:Y:S01]  /*1950*/  ULEA UR13, UR7, UR16, 0xa ;  /* 0x00000010070d7291 */ /* 0x000fe2000f8e503f */
[----:B------:R-:W4:Y:S01]  /*1960*/  LDS.64 R90, [R11+UR17+0x30580] ;  /* 0x030580110b5a7984 */ /* 0x000f220008000a00 */
[----:B------:R-:W-:Y:S01]  /*1970*/  USHF.R.U32.HI UR8, URZ, 0x4, UR8 ;  /* 0x000000043f087899 */ /* 0x000fe20008011608 */
[----:B------:R-:W-:Y:S01]  /*1980*/  UMOV UR9, 0x80000020 ;  /* 0x8000002000097882 */ /* 0x000fe20000000000 */
[----:B------:R-:W-:Y:S02]  /*1990*/  UMOV UR11, 0x40000040 ;  /* 0x40000040000b7882 */ /* 0x000fe40000000000 */
[----:B------:R-:W-:-:S04]  /*19a0*/  ULOP3.LUT UR8, UR8, 0x3fff, URZ, 0xc0, !UPT ;  /* 0x00003fff08087892 */ /* 0x000fc8000f8ec03f */
[----:B------:R-:W-:-:S04]  /*19b0*/  ULOP3.LUT UR8, UR8, 0x10000, URZ, 0xfc, !UPT ;  /* 0x0001000008087892 */ /* 0x000fc8000f8efc3f */
[----:B------:R-:W-:-:S03]  /*19c0*/  ULEA UR12, UR7, UR8, 0x9 ;  /* 0x00000008070c7291 */ /* 0x000fc6000f8e483f */
[----:B------:R-:W-:-:S04]  /*19d0*/  UMOV UR8, UR13 ;  /* 0x0000000d00087c82 */ /* 0x000fc80008000000 */
[----:B------:R-:W-:Y:S01]  /*19e0*/  UMOV UR10, UR12 ;  /* 0x0000000c000a7c82 */ /* 0x000fe20008000000 */
[----:B----4-:R-:W-:-:S06]  /*19f0*/  WARPGROUP.ARRIVE ;  /* 0x00000000000079c5 */ /* 0x010fcc0000000000 */
[----:B------:R-:W-:Y:S01]  /*1a00*/  HGMMA.SP.64x64x32.F32.BF16 R56, gdesc[UR8], R56, UP0, R88, 0x0 ;  /* 0x08e05800083879f0 */ /* 0x000fe2000bf01a38 */
[----:B------:R-:W-:Y:S01]  /*1a10*/  UIADD3 UR8, UR13, 0x200, URZ ;  /* 0x000002000d087890 */ /* 0x000fe2000fffe03f */
[----:B------:R-:W-:-:S08]  /*1a20*/  UMOV UR9, 0x80000020 ;  /* 0x8000002000097882 */ /* 0x000fd00000000000 */
[----:B------:R-:W-:Y:S01]  /*1a30*/  HGMMA.SP.64x64x32.F32.BF16 R24, gdesc[UR8], R24, UP0, R90, 0x0 ;  /* 0x08e05a00081879f0 */ /* 0x000fe2000bf01a18 */
[----:B------:R-:W-:Y:S02]  /*1a40*/  UIADD3 UR8, UR13, 0x2, URZ ;  /* 0x000000020d087890 */ /* 0x000fe4000fffe03f */
[----:B------:R-:W-:Y:S01]  /*1a50*/  UIADD3 UR10, UR12, 0x4, URZ ;  /* 0x000000040c0a7890 */ /* 0x000fe2000fffe03f */
[----:B------:R-:W-:Y:S01]  /*1a60*/  UMOV UR9, 0x80000020 ;  /* 0x8000002000097882 */ /* 0x000fe20000000000 */
[----:B------:R-:W-:-:S07]  /*1a70*/  UMOV UR11, 0x40000040 ;  /* 0x40000040000b7882 */ /* 0x000fce0000000000 */
[----:B------:R-:W-:Y:S01]  /*1a80*/  HGMMA.SP.64x64x32.F32.BF16 R56, gdesc[UR8], R56, R89, 0x0 ;  /* 0x08e05900083879f0 */ /* 0x000fe20008701a38 */
[----:B------:R-:W-:Y:S01]  /*1a90*/  UIADD3 UR8, UR13, 0x202, URZ ;  /* 0x000002020d087890 */ /* 0x000fe2000fffe03f */
[----:B------:R-:W-:-:S08]  /*1aa0*/  UMOV UR9, 0x80000020 ;  /* 0x8000002000097882 */ /* 0x000fd00000000000 */
[----:B------:R-:W-:Y:S03]  /*1ab0*/  HGMMA.SP.64x64x32.F32.BF16 R24, gdesc[UR8], R24, R91, 0x0, gsb0 ;  /* 0x08e05b00081879f0 */ /* 0x000fe60008001a18 */
[----:B------:R-:W-:Y:S02]  /*1ac0*/  WARPGROUP.DEPBAR.LE gsb0, 0x0 ;  /* 0x00008000000079c5 */ /* 0x000fe40000010000 */
[----:B------:R-:W-:Y:S05]  /*1ad0*/  @!P2 BRA `(.L_x_23) ;  /* 0x000000000004a947 */ /* 0x000fea0003800000 */
[----:B------:R-:W-:Y:S01]  /*1ae0*/  BPT.TRAP 0x1 ;  /* 0x000000040000795c */ /* 0x000fe20000300000 */
.L_x_23:
[----:B------:R-:W-:Y:S02]  /*1af0*/  @P0 LEA R11, R10, UR17, 0x3 ;  /* 0x000000110a0b0c11 */ /* 0x000fe4000f8e18ff */
[----:B------:R-:W-:-:S03]  /*1b00*/  ISETP.GT.U32.AND P1, PT, R4, 0x1, PT ;  /* 0x000000010400780c */ /* 0x000fc60003f24070 */
[----:B------:R-:W-:-:S05]  /*1b10*/  @P0 VIADD R11, R11, 0x40 ;  /* 0x000000400b0b0836 */ /* 0x000fca0000000000 */
[----:B------:R-:W-:-:S04]  /*1b20*/  @P0 PRMT R11, R6, 0x654, R11 ;  /* 0x00000654060b0816 */ /* 0x000fc8000000000b */
[----:B------:R4:W-:Y:S01]  /*1b30*/  @P0 SYNCS.ARRIVE.TRANS64.RED.A1T0 RZ, [R11+URZ], RZ ;  /* 0x000000ff0bff09a7 */ /* 0x0009e2000810043f */
[----:B------:R-:W-:Y:S05]  /*1b40*/  @P1 BRA `(.L_x_24) ;  /* 0x0000000000041947 */ /* 0x000fea0003800000 */
[----:B------:R-:W-:Y:S01]  /*1b50*/  BPT.TRAP 0x1 ;  /* 0x000000040000795c */ /* 0x000fe20000300000 */
.L_x_24:
[----:B------:R-:W-:Y:S01]  /*1b60*/  UIADD3 UR7, UR7, 0x1, URZ ;  /* 0x0000000107077890 */ /* 0x000fe2000fffe03f */
[----:B------:R-:W-:Y:S01]  /*1b70*/  ISETP.GT.AND P2, PT, R8, 0x1, PT ;  /* 0x000000010800780c */ /* 0x000fe20003f44270 */
[----:B------:R-:W-:Y:S02]  /*1b80*/  VIADD R10, R10, 0x1 ;  /* 0x000000010a0a7836 */ /* 0x000fe40000000000 */
[----:B------:R-:W-:Y:S01]  /*1b90*/  UISETP.NE.AND UP0, UPT, UR7, 0x8, UPT ;  /* 0x000000080700788c */ /* 0x000fe2000bf05270 */
[----:B------:R-:W-:Y:S02]  /*1ba0*/  VIADD R8, R8, 0xffffffff ;  /* 0xffffffff08087836 */ /* 0x000fe40000000000 */
[C---:B------:R-:W-:Y:S01]  /*1bb0*/  ISETP.NE.AND P1, PT, R10.reuse, 0x8, PT ;  /* 0x000000080a00780c */ /* 0x040fe20003f25270 */
[----:B------:R-:W-:Y:S02]  /*1bc0*/  USEL UR8, URZ, 0x1, UP0 ;  /* 0x000000013f087887 */ /* 0x000fe40008000000 */
[----:B------:R-:W-:Y:S01]  /*1bd0*/  USEL UR7, UR7, URZ, UP0 ;  /* 0x0000003f07077287 */ /* 0x000fe20008000000 */
[----:B------:R-:W-:Y:S01]  /*1be0*/  SEL R10, R10, RZ, P1 ;  /* 0x000000ff0a0a7207 */ /* 0x000fe20000800000 */
[----:B------:R-:W-:-:S02]  /*1bf0*/  UPLOP3.LUT UP0, UPT, UPT, UPT, UPT, 0x80, 0x0 ;  /* 0x000000000000789c */ /* 0x000fc40003f0f070 */
[----:B------:R-:W-:Y:S01]  /*1c00*/  LOP3.LUT R9, R9, UR8, RZ, 0x3c, !PT ;  /* 0x0000000809097c12 */ /* 0x000fe2000f8e3cff */
[----:B------:R-:W-:Y:S08]  /*1c10*/  @P2 BRA `(.L_x_25) ;  /* 0xfffffffc00042947 */ /* 0x000ff0000383ffff */
.L_x_18:
[----:B------:R-:W-:Y:S01]  /*1c20*/  IMAD.IADD R108, R111, 0x1, R108 ;  /* 0x000000016f6c7824 */ /* 0x000fe200078e026c */
[----:B------:R-:W-:Y:S01]  /*1c30*/  SHF.R.S32.HI R16, RZ, 0x1f, R5 ;  /* 0x0000001fff107819 */ /* 0x000fe20000011405 */
[----:B01----:R-:W-:Y:S01]  /*1c40*/  IMAD.SHL.U32 R12, R103, 0x100, RZ ;  /* 0x00000100670c7824 */ /* 0x003fe200078e00ff */
[----:B------:R-:W-:Y:S01]  /*1c50*/  ULDC UR7, c[0x0][0x288] ;  /* 0x0000a20000077ab9 */ /* 0x000fe20000000800 */
[----:B------:R-:W-:Y:S01]  /*1c60*/  IMAD.SHL.U32 R13, R7, 0x40, RZ ;  /* 0x00000040070d7824 */ /* 0x000fe200078e00ff */
[----:B------:R-:W-:Y:S01]  /*1c70*/  SHF.R.U32.HI R8, RZ, 0x3, R108 ;  /* 0x00000003ff087819 */ /* 0x000fe2000001166c */
[----:B------:R-:W-:Y:S01]  /*1c80*/  IMAD.IADD R120, R115, 0x1, R12 ;  /* 0x0000000173787824 */ /* 0x000fe200078e020c */
[----:B------:R-:W-:Y:S01]  /*1c90*/  ULDC.64 UR8, c[0x0][0x6d0] ;  /* 0x0001b40000087ab9 */ /* 0x000fe20000000a00 */
[----:B------:R-:W-:Y:S01]  /*1ca0*/  ISETP.GT.U32.AND P1, PT, R108, 0x7, PT ;  /* 0x000000076c00780c */ /* 0x000fe20003f24070 */
[----:B------:R-:W-:Y:S01]  /*1cb0*/  IMAD R10, R16, UR8, RZ ;  /* 0x00000008100a7c24 */ /* 0x000fe2000f8e02ff */
[----:B------:R-:W-:Y:S01]  /*1cc0*/  LOP3.LUT R8, R8, 0x1, RZ, 0xc0, !PT ;  /* 0x0000000108087812 */ /* 0x000fe200078ec0ff */
[----:B------:R-:W-:-:S02]  /*1cd0*/  WARPGROUP.DEPBAR.LE gsb0, 0x0 ;  /* 0x00008000000079c5 */ /* 0x000fc40000010000 */
[----:B------:R-:W-:Y:S01]  /*1ce0*/  SHF.R.S32.HI R121, RZ, 0x1f, R120 ;  /* 0x0000001fff797819 */ /* 0x000fe20000011478 */
[----:B----4-:R-:W-:Y:S01]  /*1cf0*/  IMAD R11, R5, UR9, R10 ;  /* 0x00000009050b7c24 */ /* 0x010fe2000f8e020a */
[----:B------:R-:W-:Y:S01]  /*1d00*/  ISETP.NE.U32.AND P2, PT, R8, 0x1, PT ;  /* 0x000000010800780c */ /* 0x000fe20003f45070 */
[----:B------:R-:W-:Y:S01]  /*1d10*/  IMAD.MOV.U32 R103, RZ, RZ, -0x1 ;  /* 0xffffffffff677424 */ /* 0x000fe200078e00ff */
[----:B------:R-:W-:Y:S01]  /*1d20*/  ISETP.GE.AND P3, PT, R13, UR7, PT ;  /* 0x000000070d007c0c */ /* 0x000fe2000bf66270 */
[----:B------:R-:W-:Y:S01]  /*1d30*/  IMAD.WIDE.U32 R8, R5, UR8, R120 ;  /* 0x0000000805087c25 */ /* 0x000fe2000f8e0078 */
[----:B------:R-:W-:Y:S01]  /*1d40*/  ULDC UR8, c[0x0][0x284] ;  /* 0x0000a10000087ab9 */ /* 0x000fe20000000800 */
[----:B------:R-:W-:Y:S02]  /*1d50*/  ISETP.LT.U32.AND P1, PT, R111, 0x8, P1 ;  /* 0x000000086f00780c */ /* 0x000fe40000f21070 */
[----:B------:R-:W-:Y:S01]  /*1d60*/  ISETP.GE.OR P3, PT, R12, UR8, P3 ;  /* 0x000000080c007c0c */ /* 0x000fe20009f66670 */
[----:B------:R-:W-:Y:S01]  /*1d70*/  IMAD.IADD R9, R9, 0x1, R11 ;  /* 0x0000000109097824 */ /* 0x000fe200078e020b */
[----:B------:R-:W-:-:S02]  /*1d80*/  ISETP.GT.U32.AND P2, PT, R111, 0x7, !P2 ;  /* 0x000000076f00780c */ /* 0x000fc40005744070 */
[----:B------:R-:W-:Y:S02]  /*1d90*/  SEL R10, RZ, 0x1, !P1 ;  /* 0x00000001ff0a7807 */ /* 0x000fe40004800000 */
[----:B------:R-:W-:Y:S02]  /*1da0*/  SEL R11, RZ, 0x1, !P2 ;  /* 0x00000001ff0b7807 */ /* 0x000fe40005000000 */
[----:B------:R-:W-:Y:S02]  /*1db0*/  LOP3.LUT R108, R108, 0x7, RZ, 0xc0, !PT ;  /* 0x000000076c6c7812 */ /* 0x000fe400078ec0ff */
[----:B------:R-:W-:-:S03]  /*1dc0*/  LOP3.LUT R109, R11, R109, R10, 0x96, !PT ;  /* 0x0000006d0b6d7212 */ /* 0x000fc600078e960a */
[----:B------:R-:W-:Y:S05]  /*1dd0*/  @P3 BRA `(.L_x_26) ;  /* 0x0000004800643947 */ /* 0x000fea0003800000 */
[----:B------:R-:W0:Y:S01]  /*1de0*/  LDC.64 R18, c[0x0][0x6c8] ;  /* 0x0001b200ff127b82 */ /* 0x000e220000000a00 */
[----:B------:R-:W-:Y:S01]  /*1df0*/  IMAD.WIDE R10, R7, 0x40, RZ ;  /* 0x00000040070a7825 */ /* 0x000fe200078e02ff */
[----:B---3-5:R-:W-:Y:S01]  /*1e00*/  FSETP.NEU.AND P2, PT, R116, RZ, PT ;  /* 0x000000ff7400720b */ /* 0x028fe20003f4d000 */
[----:B------:R-:W-:Y:S02]  /*1e10*/  BSSY B0, `(.L_x_26) ;  /* 0x0000495000007945 */ /* 0x000fe40003800000 */
[----:B------:R-:W-:Y:S01]  /*1e20*/  IMAD.IADD R102, R114, 0x1, -R13 ;  /* 0x0000000172667824 */ /* 0x000fe200078e0a0d */
[----:B------:R-:W-:Y:S01]  /*1e30*/  LOP3.LUT R129, R10, 0x6, R110, 0xf8, !PT ;  /* 0x000000060a817812 */ /* 0x000fe200078ef86e */
[----:B------:R-:W-:-:S03]  /*1e40*/  IMAD.IADD R7, R106, 0x1, -R12 ;  /* 0x000000016a077824 */ /* 0x000fc600078e0a0c */
[----:B------:R-:W-:-:S04]  /*1e50*/  ISETP.GT.AND P1, PT, R102, RZ, PT ;  /* 0x000000ff6600720c */ /* 0x000fc80003f24270 */
[----:B------:R-:W-:Y:S01]  /*1e60*/  ISETP.GT.AND P3, PT, R7, RZ, P1 ;  /* 0x000000ff0700720c */ /* 0x000fe20000f64270 */
[-C--:B0-----:R-:W-:Y:S02]  /*1e70*/  IMAD R12, R11, R18.reuse, RZ ;  /* 0x000000120b0c7224 */ /* 0x081fe400078e02ff */
[----:B------:R-:W-:-:S04]  /*1e80*/  IMAD.WIDE.U32 R14, R129, R18, R8 ;  /* 0x00000012810e7225 */ /* 0x000fc800078e0008 */
[----:B------:R-:W-:-:S04]  /*1e90*/  IMAD R9, R129, R19, R12 ;  /* 0x0000001381097224 */ /* 0x000fc800078e020c */
[----:B------:R-:W-:Y:S01]  /*1ea0*/  IMAD.IADD R13, R15, 0x1, R9 ;  /* 0x000000010f0d7824 */ /* 0x000fe200078e0209 */
[----:B------:R-:W-:Y:S06]  /*1eb0*/  @!P2 BRA `(.L_x_27) ;  /* 0x000000340094a947 */ /* 0x000fec0003800000 */
[----:B------:R-:W0:Y:S01]  /*1ec0*/  LDC.64 R118, c[0x0][0x6b0] ;  /* 0x0001ac00ff767b82 */ /* 0x000e220000000a00 */
[----:B------:R-:W-:Y:S01]  /*1ed0*/  ULDC.64 UR10, c[0x0][0x6b8] ;  /* 0x0001ae00000a7ab9 */ /* 0x000fe20000000a00 */
[----:B------:R-:W-:Y:S01]  /*1ee0*/  ULDC.64 UR12, c[0x0][0x6a8] ;  /* 0x0001aa00000c7ab9 */ /* 0x000fe20000000a00 */
[----:B------:R-:W-:Y:S01]  /*1ef0*/  IMAD R8, R16, UR10, RZ ;  /* 0x0000000a10087c24 */ /* 0x000fe2000f8e02ff */
[----:B------:R-:W-:Y:S01]  /*1f00*/  ULDC.64 UR8, c[0x0][0x6c0] ;  /* 0x0001b00000087ab9 */ /* 0x000fe20000000a00 */
[----:B------:R-:W-:-:S03]  /*1f10*/  IMAD.WIDE.U32 R124, R5, UR10, R120 ;  /* 0x0000000a057c7c25 */ /* 0x000fc6000f8e0078 */
[----:B------:R-:W1:Y:S01]  /*1f20*/  LDC.64 R90, c[0x0][0x6b0] ;  /* 0x0001ac00ff5a7b82 */ /* 0x000e620000000a00 */
[----:B------:R-:W-:Y:S02]  /*1f30*/  IMAD R131, R5, UR11, R8 ;  /* 0x0000000b05837c24 */ /* 0x000fe4000f8e0208 */
[----:B------:R-:W-:Y:S02]  /*1f40*/  IMAD.MOV.U32 R122, RZ, RZ, R124 ;  /* 0x000000ffff7a7224 */ /* 0x000fe400078e007c */
[----:B------:R-:W-:Y:S02]  /*1f50*/  IMAD.IADD R123, R125, 0x1, R131 ;  /* 0x000000017d7b7824 */ /* 0x000fe400078e0283 */
[-C--:B0-----:R-:W-:Y:S02]  /*1f60*/  IMAD R10, R11, R118.reuse, RZ ;  /* 0x000000760b0a7224 */ /* 0x081fe400078e02ff */
[----:B------:R-:W-:-:S04]  /*1f70*/  IMAD.WIDE.U32 R8, R129, R118, R122 ;  /* 0x0000007681087225 */ /* 0x000fc800078e007a */
[----:B------:R-:W-:Y:S01]  /*1f80*/  IMAD R133, R129, R119, R10 ;  /* 0x0000007781857224 */ /* 0x000fe200078e020a */
[----:B------:R-:W-:-:S03]  /*1f90*/  LEA R10, P2, R8, UR12, 0x2 ;  /* 0x0000000c080a7c11 */ /* 0x000fc6000f8410ff */
[----:B------:R-:W-:-:S05]  /*1fa0*/  IMAD.IADD R9, R9, 0x1, R133 ;  /* 0x0000000109097824 */ /* 0x000fca00078e0285 */
[----:B------:R-:W-:-:S05]  /*1fb0*/  LEA.HI.X R11, R8, UR13, R9, 0x2, P2 ;  /* 0x0000000d080b7c11 */ /* 0x000fca00090f1409 */
[----:B------:R0:W3:Y:S01]  /*1fc0*/  @P3 LDG.E.LTC128B R21, desc[UR14][R10.64] ;  /* 0x0000000e0a153981 */ /* 0x0000e2000c1e1920 */
[----:B------:R-:W-:Y:S01]  /*1fd0*/  ISETP.GT.AND P6, PT, R102, 0x1, PT ;  /* 0x000000016600780c */ /* 0x000fe20003fc4270 */
[-C--:B-1----:R-:W-:Y:S01]  /*1fe0*/  IMAD.WIDE.U32 R22, R129, R118.reuse, R90 ;  /* 0x0000007681167225 */ /* 0x082fe200078e005a */
[C---:B------:R-:W-:Y:S01]  /*1ff0*/  LEA R12, P2, R14.reuse, UR8, 0x2 ;  /* 0x000000080e0c7c11 */ /* 0x040fe2000f8410ff */
[----:B------:R-:W-:Y:S01]  /*2000*/  BSSY B1, `(.L_x_28) ;  /* 0x0000018000017945 */ /* 0x000fe20003800000 */
[----:B------:R-:W-:Y:S01]  /*2010*/  ISETP.GT.AND P4, PT, R7, RZ, P6 ;  /* 0x000000ff0700720c */ /* 0x000fe20003784270 */
[----:B------:R-:W-:Y:S01]  /*2020*/  IMAD.WIDE.U32 R8, R129, R118, R120 ;  /* 0x0000007681087225 */ /* 0x000fe200078e0078 */
[----:B------:R-:W-:Y:S02]  /*2030*/  LEA.HI.X R13, R14, UR9, R13, 0x2, P2 ;  /* 0x000000090e0d7c11 */ /* 0x000fe400090f140d */
[----:B------:R-:W-:Y:S01]  /*2040*/  LOP3.LUT R130, R130, 0xfffffffd, RZ, 0xc0, !PT ;  /* 0xfffffffd82827812 */ /* 0x000fe200078ec0ff */
[C---:B------:R-:W-:Y:S01]  /*2050*/  IMAD.IADD R95, R133.reuse, 0x1, R23 ;  /* 0x00000001855f7824 */ /* 0x040fe200078e0217 */
[----:B0-----:R-:W-:Y:S01]  /*2060*/  IADD3 R11, P2, R124, R22, RZ ;  /* 0x000000167c0b7210 */ /* 0x001fe20007f5e0ff */
[----:B------:R-:W-:-:S02]  /*2070*/  IMAD.IADD R9, R133, 0x1, R9 ;  /* 0x0000000185097824 */ /* 0x000fc400078e0209 */
[----:B------:R-:W-:Y:S02]  /*2080*/  @P6 LOP3.LUT R130, R130, 0x2, RZ, 0xfc, !PT ;  /* 0x0000000282826812 */ /* 0x000fe400078efcff */
[----:B------:R-:W-:Y:S01]  /*2090*/  IMAD.X R20, R95, 0x1, R123, P2 ;  /* 0x000000015f147824 */ /* 0x000fe200010e067b */
[----:B------:R-:W-:Y:S01]  /*20a0*/  LEA R10, P2, R18, R12, 0x2 ;  /* 0x0000000c120a7211 */ /* 0x000fe200078410ff */
[----:B------:R-:W-:-:S04]  /*20b0*/  IMAD.WIDE.U32 R16, R5, UR10, R8 ;  /* 0x0000000a05107c25 */ /* 0x000fc8000f8e0008 */
[----:B------:R-:W-:Y:S02]  /*20c0*/  IMAD.IADD R93, R131, 0x1, R17 ;  /* 0x00000001835d7824 */ /* 0x000fe400078e0211 */
[----:B---3--:R-:W-:-:S04]  /*20d0*/  FMUL R15, R21, R116 ;  /* 0x00000074150f7220 */ /* 0x008fc80000400000 */
[----:B--2---:R-:W-:-:S05]  /*20e0*/  FFMA R89, R56, R117, R15 ;  /* 0x0000007538597223 */ /* 0x004fca000000000f */
[----:B------:R0:W-:Y:S01]  /*20f0*/  @P3 STG.E desc[UR14][R12.64], R89 ;  /* 0x000000590c003986 */ /* 0x0001e2000c10190e */
[----:B------:R-:W-:-:S04]  /*2100*/  LEA R14, P3, R11, UR12, 0x2 ;  /* 0x0000000c0b0e7c11 */ /* 0x000fc8000f8610ff */
[----:B------:R-:W-:Y:S02]  /*2110*/  LEA.HI.X R15, R11, UR13, R20, 0x2, P3 ;  /* 0x0000000d0b0f7c11 */ /* 0x000fe400098f1414 */
[----:B------:R-:W-:Y:S02]  /*2120*/  LEA.HI.X R11, R18, R13, R19, 0x2, P2 ;  /* 0x0000000d120b7211 */ /* 0x000fe400010f1413 */
[----:B------:R-:W-:Y:S02]  /*2130*/  IADD3 R20, P3, R120, R22, RZ ;  /* 0x0000001678147210 */ /* 0x000fe40007f7e0ff */
[----:B------:R-:W-:Y:S01]  /*2140*/  LEA R8, P2, R16, UR12, 0x2 ;  /* 0x0000000c10087c11 */ /* 0x000fe2000f8410ff */
[----:B0-----:R-:W-:Y:S01]  /*2150*/  IMAD.MOV.U32 R89, RZ, RZ, R21 ;  /* 0x000000ffff597224 */ /* 0x001fe200078e0015 */
[----:B------:R-:W-:Y:S11]  /*2160*/  @!P4 BRA `(.L_x_29) ;  /* 0x000000000004c947 */ /* 0x000ff60003800000 */
[----:B------:R0:W5:Y:S02]  /*2170*/  LDG.E.LTC128B R89, desc[UR14][R14.64] ;  /* 0x0000000e0e597981 */ /* 0x000164000c1e1920 */
.L_x_29:
[----:B------:R-:W-:Y:S05]  /*2180*/  BSYNC B1 ;  /* 0x0000000000017941 */ /* 0x000fea0003800000 */
.L_x_28:
[----:B------:R-:W-:Y:S01]  /*2190*/  LEA.HI.X R9, R16, UR13, R93, 0x2, P2 ;  /* 0x0000000d10097c11 */ /* 0x000fe200090f145d */
[----:B-----5:R-:W-:Y:S01]  /*21a0*/  FMUL R56, R89, R116 ;  /* 0x0000007459387220 */ /* 0x020fe20000400000 */
[----:B------:R-:W-:Y:S01]  /*21b0*/  ISETP.GT.AND P2, PT, R7, 0x8, P1 ;  /* 0x000000080700780c */ /* 0x000fe20000f44270 */
[--C-:B------:R-:W-:Y:S01]  /*21c0*/  IMAD.X R21, R121, 0x1, R95.reuse, P3 ;  /* 0x0000000179157824 */ /* 0x100fe200018e065f */
[----:B------:R-:W-:Y:S01]  /*21d0*/  BSSY B1, `(.L_x_30) ;  /* 0x000000e000017945 */ /* 0x000fe20003800000 */
[----:B0-----:R-:W-:Y:S02]  /*21e0*/  IMAD.MOV.U32 R14, RZ, RZ, R22 ;  /* 0x000000ffff0e7224 */ /* 0x001fe400078e0016 */
[----:B------:R-:W-:Y:S01]  /*21f0*/  FFMA R93, R57, R117, R56 ;  /* 0x00000075395d7223 */ /* 0x000fe20000000038 */
[----:B------:R-:W-:Y:S02]  /*2200*/  IMAD.MOV.U32 R15, RZ, RZ, R95 ;  /* 0x000000ffff0f7224 */ /* 0x000fe400078e005f */
[----:B------:R-:W-:-:S02]  /*2210*/  IMAD.WIDE.U32 R16, R5, UR10, R20 ;  /* 0x0000000a05107c25 */ /* 0x000fc4000f8e0014 */
[----:B------:R0:W-:Y:S02]  /*2220*/  @P4 STG.E desc[UR14][R10.64], R93 ;  /* 0x0000005d0a004986 */ /* 0x0001e4000c10190e */
[----:B------:R-:W-:Y:S01]  /*2230*/  IMAD.WIDE.U32 R22, R118, 0x7, R14 ;  /* 0x0000000776167825 */ /* 0x000fe200078e000e */
[----:B------:R-:W-:-:S03]  /*2240*/  LEA R14, P3, R16, UR12, 0x2 ;  /* 0x0000000c100e7c11 */ /* 0x000fc6000f8610ff */
[----:B------:R-:W-:Y:S01]  /*2250*/  IMAD R128, R119, 0x7, RZ ;  /* 0x0000000777807824 */ /* 0x000fe200078e02ff */
[----:B------:R-:W-:Y:S01]  /*2260*/  IADD3 R20, P4, R124, R22, RZ ;  /* 0x000000167c147210 */ /* 0x000fe20007f9e0ff */
[----:B------:R-:W-:Y:S02]  /*2270*/  IMAD.IADD R57, R131, 0x1, R17 ;  /* 0x0000000183397824 */ /* 0x000fe400078e0211 */
[----:B------:R-:W-:Y:S01]  /*2280*/  IMAD.IADD R56, R23, 0x1, R128 ;  /* 0x0000000117387824 */ /* 0x000fe200078e0280 */
[----:B------:R-:W-:Y:S09]  /*2290*/  @!P2 BRA `(.L_x_31) ;  /* 0x000000000004a947 */ /* 0x000ff20003800000 */
[----:B------:R1:W5:Y:S02]  /*22a0*/  LDG.E.LTC128B R89, desc[UR14][R8.64+0x20] ;  /* 0x0000200e08597981 */ /* 0x000364000c1e1920 */
.L_x_31:
[----:B------:R-:W-:Y:S05]  /*22b0*/  BSYNC B1 ;  /* 0x0000000000017941 */ /* 0x000fea0003800000 */
.L_x_30:
[----:B-----5:R-:W-:Y:S01]  /*22c0*/  FMUL R17, R89, R116 ;  /* 0x0000007459117220 */ /* 0x020fe20000400000 */
[----:B------:R-:W-:Y:S01]  /*22d0*/  IMAD.X R21, R56, 0x1, R123, P4 ;  /* 0x0000000138157824 */ /* 0x000fe200020e067b */
[----:B------:R-:W-:Y:S01]  /*22e0*/  LEA.HI.X R15, R16, UR13, R57, 0x2, P3 ;  /* 0x0000000d100f7c11 */ /* 0x000fe200098f1439 */
[----:B------:R-:W-:Y:S01]  /*22f0*/  BSSY B1, `(.L_x_32) ;  /* 0x000000c000017945 */ /* 0x000fe20003800000 */
[----:B------:R-:W-:Y:S01]  /*2300*/  LEA R16, P3, R20, UR12, 0x2 ;  /* 0x0000000c14107c11 */ /* 0x000fe2000f8610ff */
[----:B------:R-:W-:Y:S01]  /*2310*/  FFMA R57, R58, R117, R17 ;  /* 0x000000753a397223 */ /* 0x000fe20000000011 */
[----:B------:R-:W-:Y:S02]  /*2320*/  ISETP.GT.AND P5, PT, R102, 0x8, PT ;  /* 0x000000086600780c */ /* 0x000fe40003fa4270 */
[----:B------:R-:W-:Y:S02]  /*2330*/  LEA.HI.X R17, R20, UR13, R21, 0x2, P3 ;  /* 0x0000000d14117c11 */ /* 0x000fe400098f1415 */
[----:B------:R-:W-:Y:S01]  /*2340*/  ISETP.GT.AND P3, PT, R7, 0x8, P6 ;  /* 0x000000080700780c */ /* 0x000fe20003764270 */
[----:B------:R2:W-:Y:S01]  /*2350*/  @P2 STG.E desc[UR14][R12.64+0x20], R57 ;  /* 0x000020390c002986 */ /* 0x0005e2000c10190e */
[----:B------:R-:W-:-:S02]  /*2360*/  LOP3.LUT R130, R130, 0xfffffffb, RZ, 0xc0, !PT ;  /* 0xfffffffb82827812 */ /* 0x000fc400078ec0ff */
[----:B------:R-:W-:-:S05]  /*2370*/  ISETP.GT.AND P2, PT, R7, RZ, P5 ;  /* 0x000000ff0700720c */ /* 0x000fca0002f44270 */
[----:B------:R-:W-:-:S04]  /*2380*/  @P5 LOP3.LUT R130, R130, 0x4, RZ, 0xfc, !PT ;  /* 0x0000000482825812 */ /* 0x000fc800078efcff */
[----:B--2---:R-:W-:Y:S05]  /*2390*/  @!P3 BRA `(.L_x_33) ;  /* 0x000000000004b947 */ /* 0x004fea0003800000 */
[----:B------:R2:W5:Y:S02]  /*23a0*/  LDG.E.LTC128B R89, desc[UR14][R14.64+0x20] ;  /* 0x0000200e0e597981 */ /* 0x000564000c1e1920 */
.L_x_33:
[----:B------:R-:W-:Y:S05]  /*23b0*/  BSYNC B1 ;  /* 0x0000000000017941 */ /* 0x000fea0003800000 */
.L_x_32:
[----:B-----5:R-:W-:Y:S01]  /*23c0*/  FMUL R20, R89, R116 ;  /* 0x0000007459147220 */ /* 0x020fe20000400000 */
[----:B------:R-:W-:-:S03]  /*23d0*/  IMAD.MOV.U32 R145, RZ, RZ, R89 ;  /* 0x000000ffff917224 */ /* 0x000fc600078e0059 */
[----:B------:R-:W-:-:S05]  /*23e0*/  FFMA R59, R59, R117, R20 ;  /* 0x000000753b3b7223 */ /* 0x000fca0000000014 */
[----:B------:R3:W-:Y:S04]  /*23f0*/  @P3 STG.E desc[UR14][R10.64+0x20], R59 ;  /* 0x0000203b0a003986 */ /* 0x0007e8000c10190e */
[----:B------:R4:W2:Y:S01]  /*2400*/  @P2 LDG.E.LTC128B R145, desc[UR14][R16.64] ;  /* 0x0000000e10912981 */ /* 0x0008a2000c1e1920 */
[----:B------:R-:W-:Y:S01]  /*2410*/  IADD3 R22, P3, R22, R118, RZ ;  /* 0x0000007616167210 */ /* 0x000fe20007f7e0ff */
[----:B------:R-:W-:Y:S01]  /*2420*/  IMAD.WIDE.U32 R136, R18, 0x1c, R10 ;  /* 0x0000001c12887825 */ /* 0x000fe200078e000a */
[----:B------:R-:W-:Y:S01]  /*2430*/  ISETP.GT.AND P4, PT, R102, 0x9, PT ;  /* 0x000000096600780c */ /* 0x000fe20003f84270 */
[----:B------:R-:W-:Y:S02]  /*2440*/  USHF.L.U32 UR7, UR6, 0x2, URZ ;  /* 0x0000000206077899 */ /* 0x000fe4000800063f */
[----:B------:R-:W-:Y:S01]  /*2450*/  IMAD.X R23, R56, 0x1, R119, P3 ;  /* 0x0000000138177824 */ /* 0x000fe200018e0677 */
[----:B------:R-:W-:Y:S01]  /*2460*/  USHF.L.U64.HI UR8, UR6, 0x2, UR5 ;  /* 0x0000000206087899 */ /* 0x000fe20008010205 */
[----:B---3--:R-:W-:-:S04]  /*2470*/  IMAD.WIDE.U32 R58, R118, 0x7, R90 ;  /* 0x00000007763a7825 */ /* 0x008fc800078e005a */
[----:B------:R-:W-:-:S04]  /*2480*/  IMAD.WIDE.U32 R134, R118, 0x7, R22 ;  /* 0x0000000776867825 */ /* 0x000fc800078e0016 */
[----:B------:R-:W-:Y:S01]  /*2490*/  IMAD.IADD R144, R128, 0x1, R135 ;  /* 0x0000000180907824 */ /* 0x000fe200078e0287 */
[----:B------:R-:W-:Y:S01]  /*24a0*/  IADD3 R56, P3, R134, R118, RZ ;  /* 0x0000007686387210 */ /* 0x000fe20007f7e0ff */
[----:B------:R-:W-:-:S04]  /*24b0*/  IMAD.IADD R59, R128, 0x1, R59 ;  /* 0x00000001803b7824 */ /* 0x000fc800078e023b */
[----:B------:R-:W-:Y:S02]  /*24c0*/  IMAD.X R57, R144, 0x1, R119, P3 ;  /* 0x0000000190397824 */ /* 0x000fe400018e0677 */
[----:B----4-:R-:W-:-:S04]  /*24d0*/  IMAD.WIDE.U32 R16, R129, R118, R58 ;  /* 0x0000007681107225 */ /* 0x010fc800078e003a */
[----:B------:R-:W-:-:S04]  /*24e0*/  IMAD.WIDE.U32 R138, R118, 0x7, R56 ;  /* 0x00000007768a7825 */ /* 0x000fc800078e0038 */
[----:B------:R-:W-:Y:S01]  /*24f0*/  IMAD.IADD R150, R128, 0x1, R139 ;  /* 0x0000000180967824 */ /* 0x000fe200078e028b */
[----:B------:R-:W-:-:S05]  /*2500*/  IADD3 R88, P3, R138, R118, RZ ;  /* 0x000000768a587210 */ /* 0x000fca0007f7e0ff */
[----:B------:R-:W-:Y:S02]  /*2510*/  IMAD.X R89, R150, 0x1, R119, P3 ;  /* 0x0000000196597824 */ /* 0x000fe400018e0677 */
[----:B0-----:R-:W-:-:S04]  /*2520*/  IMAD.WIDE.U32 R92, R118, 0x7, R88 ;  /* 0x00000007765c7825 */ /* 0x001fc800078e0058 */
[----:B------:R-:W-:Y:S01]  /*2530*/  IMAD.IADD R146, R128, 0x1, R93 ;  /* 0x0000000180927824 */ /* 0x000fe200078e025d */
[----:B------:R-:W-:-:S05]  /*2540*/  IADD3 R90, P3, R92, R118, RZ ;  /* 0x000000765c5a7210 */ /* 0x000fca0007f7e0ff */
[----:B------:R-:W-:Y:S01]  /*2550*/  IMAD.X R91, R146, 0x1, R119, P3 ;  /* 0x00000001925b7824 */ /* 0x000fe200018e0677 */
[----:B------:R-:W-:Y:S01]  /*2560*/  IADD3 R20, P3, R120, R16, RZ ;  /* 0x0000001078147210 */ /* 0x000fe20007f7e0ff */
[----:B------:R-:W-:-:S03]  /*2570*/  IMAD.WIDE.U32 R96, R118, 0x7, R90 ;  /* 0x0000000776607825 */ /* 0x000fc600078e005a */
[----:B------:R-:W-:Y:S01]  /*2580*/  IADD3.X R21, R121, R133, R17, P3, !PT ;  /* 0x0000008579157210 */ /* 0x000fe20001ffe411 */
[----:B------:R-:W-:Y:S01]  /*2590*/  IMAD.IADD R141, R128, 0x1, R97 ;  /* 0x00000001808d7824 */ /* 0x000fe200078e0261 */
[----:B------:R-:W-:Y:S01]  /*25a0*/  IADD3 R94, P3, R96, R118, RZ ;  /* 0x00000076605e7210 */ /* 0x000fe20007f7e0ff */
[----:B------:R-:W-:-:S04]  /*25b0*/  IMAD.WIDE.U32 R20, R5, UR10, R20 ;  /* 0x0000000a05147c25 */ /* 0x000fc8000f8e0014 */
[----:B------:R-:W-:Y:S01]  /*25c0*/  IMAD.X R95, R141, 0x1, R119, P3 ;  /* 0x000000018d5f7824 */ /* 0x000fe200018e0677 */
[----:B------:R-:W-:Y:S01]  /*25d0*/  LEA R16, P3, R20, UR12, 0x2 ;  /* 0x0000000c14107c11 */ /* 0x000fe2000f8610ff */
[----:B------:R-:W-:Y:S02]  /*25e0*/  IMAD.IADD R17, R131, 0x1, R21 ;  /* 0x0000000183117824 */ /* 0x000fe400078e0215 */
[----:B------:R-:W-:-:S03]  /*25f0*/  IMAD.WIDE.U32 R98, R118, 0x7, R94 ;  /* 0x0000000776627825 */ /* 0x000fc600078e005e */
[----:B------:R-:W-:Y:S01]  /*2600*/  LEA.HI.X R17, R20, UR13, R17, 0x2, P3 ;  /* 0x0000000d14117c11 */ /* 0x000fe200098f1411 */
[----:B------:R-:W-:Y:S01]  /*2610*/  IMAD.IADD R140, R128, 0x1, R99 ;  /* 0x00000001808c7824 */ /* 0x000fe200078e0263 */
[----:B------:R-:W-:Y:S01]  /*2620*/  IADD3 R100, P3, R98, R118, RZ ;  /* 0x0000007662647210 */ /* 0x000fe20007f7e0ff */
[----:B------:R-:W-:Y:S02]  /*2630*/  IMAD R21, R19, 0x1c, RZ ;  /* 0x0000001c13157824 */ /* 0x000fe400078e02ff */
[----:B------:R-:W-:Y:S02]  /*2640*/  IMAD.MOV.U32 R20, RZ, RZ, R136 ;  /* 0x000000ffff147224 */ /* 0x000fe400078e0088 */
[----:B------:R-:W-:Y:S02]  /*2650*/  IMAD.X R101, R140, 0x1, R119, P3 ;  /* 0x000000018c657824 */ /* 0x000fe400018e0677 */
[----:B------:R-:W-:Y:S02]  /*2660*/  IMAD.IADD R21, R137, 0x1, R21 ;  /* 0x0000000189157824 */ /* 0x000fe400078e0215 */
[----:B------:R-:W-:-:S04]  /*2670*/  IMAD.WIDE.U32 R126, R118, 0x7, R100 ;  /* 0x00000007767e7825 */ /* 0x000fc800078e0064 */
[----:B------:R-:W-:Y:S02]  /*2680*/  IMAD.IADD R157, R128, 0x1, R127 ;  /* 0x00000001809d7824 */ /* 0x000fe400078e027f */
[----:B--2---:R-:W-:-:S04]  /*2690*/  FMUL R19, R145, R116 ;  /* 0x0000007491137220 */ /* 0x004fc80000400000 */
[----:B------:R-:W-:Y:S01]  /*26a0*/  FFMA R147, R60, R117, R19 ;  /* 0x000000753c937223 */ /* 0x000fe20000000013 */
[----:B------:R-:W-:-:S04]  /*26b0*/  IADD3 R19, P3, R22, R124, RZ ;  /* 0x0000007c16137210 */ /* 0x000fc80007f7e0ff */
[----:B------:R0:W-:Y:S01]  /*26c0*/  @P2 STG.E desc[UR14][R20.64], R147 ;  /* 0x0000009314002986 */ /* 0x0001e2000c10190e */
[----:B------:R-:W-:Y:S01]  /*26d0*/  IMAD.X R60, R23, 0x1, R123, P3 ;  /* 0x00000001173c7824 */ /* 0x000fe200018e067b */
[----:B------:R-:W-:-:S04]  /*26e0*/  IADD3 R155, P2, P3, R124, R118, R126 ;  /* 0x000000767c9b7210 */ /* 0x000fc80007b5e07e */
[----:B------:R-:W-:Y:S02]  /*26f0*/  IADD3.X R132, R123, R119, R157, P2, P3 ;  /* 0x000000777b847210 */ /* 0x000fe400017e649d */
[C---:B------:R-:W-:Y:S02]  /*2700*/  LEA R22, P2, R19.reuse, UR12, 0x2 ;  /* 0x0000000c13167c11 */ /* 0x040fe4000f8410ff */
[----:B------:R-:W-:Y:S02]  /*2710*/  IADD3 R18, P3, R10, UR7, RZ ;  /* 0x000000070a127c10 */ /* 0x000fe4000ff7e0ff */
[----:B------:R-:W-:Y:S02]  /*2720*/  LEA.HI.X R23, R19, UR13, R60, 0x2, P2 ;  /* 0x0000000d13177c11 */ /* 0x000fe400090f143c */
[----:B------:R-:W-:Y:S02]  /*2730*/  IADD3 R142, P2, R58, R118, RZ ;  /* 0x000000763a8e7210 */ /* 0x000fe40007f5e0ff */
[----:B------:R-:W-:-:S03]  /*2740*/  IADD3.X R19, R11, UR8, RZ, P3, !PT ;  /* 0x000000080b137c10 */ /* 0x000fc60009ffe4ff */
[----:B------:R-:W-:Y:S01]  /*2750*/  IMAD.X R143, R59, 0x1, R119, P2 ;  /* 0x000000013b8f7824 */ /* 0x000fe200010e0677 */
[----:B------:R-:W-:-:S13]  /*2760*/  ISETP.GT.AND P2, PT, R7, RZ, P4 ;  /* 0x000000ff0700720c */ /* 0x000fda0002744270 */
[----:B------:R-:W2:Y:S01]  /*2770*/  @P2 LDG.E.LTC128B R145, desc[UR14][R22.64] ;  /* 0x0000000e16912981 */ /* 0x000ea2000c1e1920 */
[----:B------:R-:W-:Y:S01]  /*2780*/  BSSY B1, `(.L_x_34) ;  /* 0x000000a000017945 */ /* 0x000fe20003800000 */
[----:B--2---:R-:W-:-:S04]  /*2790*/  FMUL R60, R145, R116 ;  /* 0x00000074913c7220 */ /* 0x004fc80000400000 */
[----:B0-----:R-:W-:Y:S01]  /*27a0*/  FFMA R147, R61, R117, R60 ;  /* 0x000000753d937223 */ /* 0x001fe2000000003c */
[----:B------:R-:W-:-:S04]  /*27b0*/  IMAD.WIDE.U32 R60, R129, R118, R142 ;  /* 0x00000076813c7225 */ /* 0x000fc800078e008e */
[----:B------:R0:W-:Y:S01]  /*27c0*/  @P2 STG.E desc[UR14][R18.64], R147 ;  /* 0x0000009312002986 */ /* 0x0001e2000c10190e */
[----:B------:R-:W-:-:S04]  /*27d0*/  IADD3 R60, P2, R120, R60, RZ ;  /* 0x0000003c783c7210 */ /* 0x000fc80007f5e0ff */
[----:B------:R-:W-:Y:S02]  /*27e0*/  IADD3.X R61, R121, R133, R61, P2, !PT ;  /* 0x00000085793d7210 */ /* 0x000fe400017fe43d */
[----:B------:R-:W-:-:S13]  /*27f0*/  ISETP.GT.AND P2, PT, R7, 0x8, P5 ;  /* 0x000000080700780c */ /* 0x000fda0002f44270 */
[----:B0-----:R-:W-:Y:S05]  /*2800*/  @!P2 BRA `(.L_x_35) ;  /* 0x000000000004a947 */ /* 0x001fea0003800000 */
[----:B------:R0:W5:Y:S02]  /*2810*/  LDG.E.LTC128B R145, desc[UR14][R16.64+0x20] ;  /* 0x0000200e10917981 */ /* 0x000164000c1e1920 */
.L_x_35:
[----:B------:R-:W-:Y:S05]  /*2820*/  BSYNC B1 ;  /* 0x0000000000017941 */ /* 0x000fea0003800000 */
.L_x_34:
[----:B-----5:R-:W-:Y:S01]  /*2830*/  FMUL R23, R145, R116 ;  /* 0x0000007491177220 */ /* 0x020fe20000400000 */
[----:B------:R-:W-:Y:S01]  /*2840*/  IMAD.WIDE.U32 R60, R5, UR10, R60 ;  /* 0x0000000a053c7c25 */ /* 0x000fe2000f8e003c */
[----:B------:R-:W-:Y:S03]  /*2850*/  BSSY B1, `(.L_x_36) ;  /* 0x000000a000017945 */ /* 0x000fe60003800000 */
[----:B------:R-:W-:Y:S01]  /*2860*/  FFMA R147, R62, R117, R23 ;  /* 0x000000753e937223 */ /* 0x000fe20000000017 */
[----:B------:R-:W-:Y:S02]  /*2870*/  IMAD.IADD R23, R131, 0x1, R61 ;  /* 0x0000000183177824 */ /* 0x000fe400078e023d */
[----:B------:R-:W-:Y:S02]  /*2880*/  IMAD.MOV.U32 R159, RZ, RZ, R145 ;  /* 0x000000ffff9f7224 */ /* 0x000fe400078e0091 */
[----:B------:R2:W-:Y:S01]  /*2890*/  @P2 STG.E desc[UR14][R20.64+0x20], R147 ;  /* 0x0000209314002986 */ /* 0x0005e2000c10190e */
[----:B------:R-:W-:-:S04]  /*28a0*/  LEA R22, P2, R60, UR12, 0x2 ;  /* 0x0000000c3c167c11 */ /* 0x000fc8000f8410ff */
[----:B------:R-:W-:Y:S02]  /*28b0*/  LEA.HI.X R23, R60, UR13, R23, 0x2, P2 ;  /* 0x0000000d3c177c11 */ /* 0x000fe400090f1417 */
[----:B------:R-:W-:-:S13]  /*28c0*/  ISETP.GT.AND P2, PT, R7, 0x8, P4 ;  /* 0x000000080700780c */ /* 0x000fda0002744270 */
[----:B--2---:R-:W-:Y:S05]  /*28d0*/  @!P2 BRA `(.L_x_37) ;  /* 0x000000000004a947 */ /* 0x004fea0003800000 */
[----:B------:R2:W5:Y:S02]  /*28e0*/  LDG.E.LTC128B R159, desc[UR14][R22.64+0x20] ;  /* 0x0000200e169f7981 */ /* 0x000564000c1e1920 */
.L_x_37:
[----:B------:R-:W-:Y:S05]  /*28f0*/  BSYNC B1 ;  /* 0x0000000000017941 */ /* 0x000fea0003800000 */
.L_x_36:
[----:B-----5:R-:W-:Y:S01]  /*2900*/  FMUL R60, R159, R116 ;  /* 0x000000749f3c7220 */ /* 0x020fe20000400000 */
[----:B------:R-:W-:Y:S01]  /*2910*/  IMAD.WIDE.U32 R58, R118, 0x7, R58 ;  /* 0x00000007763a7825 */ /* 0x000fe200078e003a */
[----:B------:R-:W-:Y:S01]  /*2920*/  ISETP.GT.AND P5, PT, R102, 0x10, PT ;  /* 0x000000106600780c */ /* 0x000fe20003fa4270 */
[----:B------:R-:W-:Y:S02]  /*2930*/  BSSY B1, `(.L_x_38) ;  /* 0x00000af000017945 */ /* 0x000fe40003800000 */
[----:B------:R-:W-:Y:S01]  /*2940*/  FFMA R63, R63, R117, R60 ;  /* 0x000000753f3f7223 */ /* 0x000fe2000000003c */
[----:B------:R-:W-:Y:S01]  /*2950*/  IMAD.WIDE.U32 R142, R118, 0x7, R142 ;  /* 0x00000007768e7825 */ /* 0x000fe200078e008e */
[----:B------:R-:W-:-:S03]  /*2960*/  LOP3.LUT R130, R130, 0xfffff7ff, RZ, 0xc0, !PT ;  /* 0xfffff7ff82827812 */ /* 0x000fc600078ec0ff */
[----:B------:R3:W-:Y:S01]  /*2970*/  @P2 STG.E desc[UR14][R18.64+0x20], R63 ;  /* 0x0000203f12002986 */ /* 0x0007e2000c10190e */
[----:B------:R-:W-:-:S05]  /*2980*/  IADD3 R135, P2, R124, R134, RZ ;  /* 0x000000867c877210 */ /* 0x000fca0007f5e0ff */
[----:B------:R-:W-:Y:S01]  /*2990*/  IMAD.X R60, R144, 0x1, R123, P2 ;  /* 0x00000001903c7824 */ /* 0x000fe200010e067b */
[C---:B------:R-:W-:Y:S02]  /*29a0*/  LEA R134, P2, R135.reuse, UR12, 0x2 ;  /* 0x0000000c87867c11 */ /* 0x040fe4000f8410ff */
[----:B------:R-:W-:Y:S02]  /*29b0*/  @P5 LOP3.LUT R130, R130, 0x800, RZ, 0xfc, !PT ;  /* 0x0000080082825812 */ /* 0x000fe400078efcff */
[----:B------:R-:W-:Y:S02]  /*29c0*/  LEA.HI.X R135, R135, UR13, R60, 0x2, P2 ;  /* 0x0000000d87877c11 */ /* 0x000fe400090f143c */
[----:B------:R-:W-:-:S04]  /*29d0*/  IADD3 R60, P2, R136, UR7, RZ ;  /* 0x00000007883c7c10 */ /* 0x000fc8000ff5e0ff */
[----:B------:R-:W-:Y:S02]  /*29e0*/  IADD3.X R61, R21, UR8, RZ, P2, !PT ;  /* 0x00000008153d7c10 */ /* 0x000fe400097fe4ff */
[----:B------:R-:W-:-:S05]  /*29f0*/  IADD3 R56, P2, R56, R124, RZ ;  /* 0x0000007c38387210 */ /* 0x000fca0007f5e0ff */
[----:B------:R-:W-:Y:S01]  /*2a00*/  IMAD.X R57, R57, 0x1, R123, P2 ;  /* 0x0000000139397824 */ /* 0x000fe200010e067b */
[----:B------:R-:W-:-:S04]  /*2a10*/  LEA R136, P2, R56, UR12, 0x2 ;  /* 0x0000000c38887c11 */ /* 0x000fc8000f8410ff */
[----:B------:R-:W-:Y:S02]  /*2a20*/  LEA.HI.X R137, R56, UR13, R57, 0x2, P2 ;  /* 0x0000000d38897c11 */ /* 0x000fe400090f1439 */
[----:B------:R-:W-:-:S04]  /*2a30*/  IADD3 R62, P2, R58, R118, RZ ;  /* 0x000000763a3e7210 */ /* 0x000fc80007f5e0ff */
[----:B---3--:R-:W-:Y:S02]  /*2a40*/  IADD3.X R63, R119, R128, R59, P2, !PT ;  /* 0x00000080773f7210 */ /* 0x008fe400017fe43b */
[-C--:B------:R-:W-:Y:S01]  /*2a50*/  IADD3 R148, P2, R142, R118.reuse, RZ ;  /* 0x000000768e947210 */ /* 0x080fe20007f5e0ff */
[----:B------:R-:W-:-:S03]  /*2a60*/  IMAD.WIDE.U32 R56, R129, R118, R62 ;  /* 0x0000007681387225 */ /* 0x000fc600078e003e */
[----:B------:R-:W-:Y:S01]  /*2a70*/  IADD3.X R149, R119, R128, R143, P2, !PT ;  /* 0x0000008077957210 */ /* 0x000fe200017fe48f */
[----:B------:R-:W-:Y:S01]  /*2a80*/  IMAD.WIDE.U32 R62, R118, 0x7, R62 ;  /* 0x00000007763e7825 */ /* 0x000fe200078e003e */
[----:B------:R-:W-:-:S03]  /*2a90*/  IADD3 R56, P2, R120, R56, RZ ;  /* 0x0000003878387210 */ /* 0x000fc60007f5e0ff */
[----:B------:R-:W-:Y:S01]  /*2aa0*/  IMAD.WIDE.U32 R58, R129, R118, R148 ;  /* 0x00000076813a7225 */ /* 0x000fe200078e0094 */
[----:B------:R-:W-:-:S03]  /*2ab0*/  IADD3.X R57, R121, R133, R57, P2, !PT ;  /* 0x0000008579397210 */ /* 0x000fc600017fe439 */
[----:B------:R-:W-:Y:S01]  /*2ac0*/  IMAD.WIDE.U32 R148, R118, 0x7, R148 ;  /* 0x0000000776947825 */ /* 0x000fe200078e0094 */
[----:B------:R-:W-:-:S03]  /*2ad0*/  IADD3 R142, P2, R120, R58, RZ ;  /* 0x0000003a788e7210 */ /* 0x000fc60007f5e0ff */
[----:B------:R-:W-:Y:S01]  /*2ae0*/  IMAD.WIDE.U32 R56, R5, UR10, R56 ;  /* 0x0000000a05387c25 */ /* 0x000fe2000f8e0038 */
[----:B------:R-:W-:-:S03]  /*2af0*/  IADD3.X R143, R121, R133, R59, P2, !PT ;  /* 0x00000085798f7210 */ /* 0x000fc600017fe43b */
[----:B------:R-:W-:Y:S01]  /*2b00*/  IMAD.IADD R57, R131, 0x1, R57 ;  /* 0x0000000183397824 */ /* 0x000fe200078e0239 */
[----:B------:R-:W-:Y:S01]  /*2b10*/  LEA R58, P2, R56, UR12, 0x2 ;  /* 0x0000000c383a7c11 */ /* 0x000fe2000f8410ff */
[----:B------:R-:W-:-:S03]  /*2b20*/  IMAD.WIDE.U32 R142, R5, UR10, R142 ;  /* 0x0000000a058e7c25 */ /* 0x000fc6000f8e008e */
[----:B------:R-:W-:Y:S01]  /*2b30*/  LEA.HI.X R59, R56, UR13, R57, 0x2, P2 ;  /* 0x0000000d383b7c11 */ /* 0x000fe200090f1439 */
[----:B------:R-:W-:Y:S01]  /*2b40*/  IMAD.IADD R57, R131, 0x1, R143 ;  /* 0x0000000183397824 */ /* 0x000fe200078e028f */
[----:B------:R-:W-:-:S04]  /*2b50*/  LEA R56, P2, R142, UR12, 0x2 ;  /* 0x0000000c8e387c11 */ /* 0x000fc8000f8410ff */
[----:B------:R-:W-:Y:S02]  /*2b60*/  LEA.HI.X R57, R142, UR13, R57, 0x2, P2 ;  /* 0x0000000d8e397c11 */ /* 0x000fe400090f1439 */
[----:B------:R-:W-:-:S05]  /*2b70*/  IADD3 R138, P2, R124, R138, RZ ;  /* 0x0000008a7c8a7210 */ /* 0x000fca0007f5e0ff */
[----:B------:R-:W-:Y:S01]  /*2b80*/  IMAD.X R93, R150, 0x1, R123, P2 ;  /* 0x00000001965d7824 */ /* 0x000fe200010e067b */
[----:B------:R-:W-:-:S04]  /*2b90*/  LEA R142, P2, R138, UR12, 0x2 ;  /* 0x0000000c8a8e7c11 */ /* 0x000fc8000f8410ff */
[----:B------:R-:W-:Y:S02]  /*2ba0*/  LEA.HI.X R143, R138, UR13, R93, 0x2, P2 ;  /* 0x0000000d8a8f7c11 */ /* 0x000fe400090f145d */
[----:B------:R-:W-:-:S05]  /*2bb0*/  IADD3 R88, P2, R88, R124, RZ ;  /* 0x0000007c58587210 */ /* 0x000fca0007f5e0ff */
[----:B------:R-:W-:Y:S01]  /*2bc0*/  IMAD.X R89, R89, 0x1, R123, P2 ;  /* 0x0000000159597824 */ /* 0x000fe200010e067b */
[----:B------:R-:W-:-:S04]  /*2bd0*/  LEA R144, P2, R88, UR12, 0x2 ;  /* 0x0000000c58907c11 */ /* 0x000fc8000f8410ff */
[----:B------:R-:W-:Y:S02]  /*2be0*/  LEA.HI.X R145, R88, UR13, R89, 0x2, P2 ;  /* 0x0000000d58917c11 */ /* 0x000fe400090f1459 */
[----:B------:R-:W-:-:S04]  /*2bf0*/  IADD3 R138, P2, R62, R118, RZ ;  /* 0x000000763e8a7210 */ /* 0x000fc80007f5e0ff */
[----:B------:R-:W-:Y:S02]  /*2c00*/  IADD3.X R139, R119, R128, R63, P2, !PT ;  /* 0x00000080778b7210 */ /* 0x000fe400017fe43f */
        /* <DEDUP_REMOVED lines=34> */
[----:B------:R-:W-:Y:S02]  /*2e30*/  IADD3.X R91, R121, R133, R91, P2, !PT ;  /* 0x00000085795b7210 */ /* 0x000fe400017fe45b */
[----:B------:R-:W-:Y:S01]  /*2e40*/  IADD3 R146, P2, R120, R92, RZ ;  /* 0x0000005c78927210 */ /* 0x000fe20007f5e0ff */
[----:B------:R-:W-:-:S03]  /*2e50*/  IMAD.WIDE.U32 R90, R5, UR10, R90 ;  /* 0x0000000a055a7c25 */ /* 0x000fc6000f8e005a */
[----:B------:R-:W-:Y:S01]  /*2e60*/  IADD3.X R147, R121, R133, R93, P2, !PT ;  /* 0x0000008579937210 */ /* 0x000fe200017fe45d */
        /* <DEDUP_REMOVED lines=14> */
[----:B------:R-:W-:Y:S01]  /*2f50*/  LEA.HI.X R149, R94, UR13, R95, 0x2, P2 ;  /* 0x0000000d5e957c11 */ /* 0x000fe200090f145f */
[----:B------:R-:W-:Y:S01]  /*2f60*/  IMAD.WIDE.U32 R94, R118, 0x7, R160 ;  /* 0x00000007765e7825 */ /* 0x000fe200078e00a0 */
[----:B------:R-:W-:-:S04]  /*2f70*/  IADD3 R160, P2, R138, R118, RZ ;  /* 0x000000768aa07210 */ /* 0x000fc80007f5e0ff */
[----:B------:R-:W-:Y:S02]  /*2f80*/  IADD3.X R161, R119, R128, R139, P2, !PT ;  /* 0x0000008077a17210 */ /* 0x000fe400017fe48b */
[----:B------:R-:W-:-:S04]  /*2f90*/  IADD3 R162, P2, R94, R118, RZ ;  /* 0x000000765ea27210 */ /* 0x000fc80007f5e0ff */
[----:B------:R-:W-:Y:S01]  /*2fa0*/  IADD3.X R163, R119, R128, R95, P2, !PT ;  /* 0x0000008077a37210 */ /* 0x000fe200017fe45f */
[----:B------:R-:W-:-:S04]  /*2fb0*/  IMAD.WIDE.U32 R94, R129, R118, R160 ;  /* 0x00000076815e7225 */ /* 0x000fc800078e00a0 */
[----:B------:R-:W-:Y:S01]  /*2fc0*/  IMAD.WIDE.U32 R96, R129, R118, R162 ;  /* 0x0000007681607225 */ /* 0x000fe200078e00a2 */
[----:B------:R-:W-:-:S03]  /*2fd0*/  IADD3 R94, P2, R120, R94, RZ ;  /* 0x0000005e785e7210 */ /* 0x000fc60007f5e0ff */
[----:B------:R-:W-:Y:S01]  /*2fe0*/  IMAD.WIDE.U32 R160, R118, 0x7, R160 ;  /* 0x0000000776a07825 */ /* 0x000fe200078e00a0 */
[----:B------:R-:W-:Y:S02]  /*2ff0*/  IADD3.X R95, R121, R133, R95, P2, !PT ;  /* 0x00000085795f7210 */ /* 0x000fe400017fe45f */
[----:B------:R-:W-:Y:S01]  /*3000*/  IADD3 R138, P2, R120, R96, RZ ;  /* 0x00000060788a7210 */ /* 0x000fe20007f5e0ff */
[----:B------:R-:W-:-:S03]  /*3010*/  IMAD.WIDE.U32 R162, R118, 0x7, R162 ;  /* 0x0000000776a27825 */ /* 0x000fc600078e00a2 */
[----:B------:R-:W-:Y:S01]  /*3020*/  IADD3.X R139, R121, R133, R97, P2, !PT ;  /* 0x00000085798b7210 */ /* 0x000fe200017fe461 */
[----:B------:R-:W-:-:S04]  /*3030*/  IMAD.WIDE.U32 R94, R5, UR10, R94 ;  /* 0x0000000a055e7c25 */ /* 0x000fc8000f8e005e */
        /* <DEDUP_REMOVED lines=43> */
[----:B------:R-:W-:Y:S02]  /*32f0*/  IADD3.X R157, R119, R128, R163, P2, !PT ;  /* 0x00000080779d7210 */ /* 0x000fe400017fe4a3 */
[----:B------:R-:W-:Y:S01]  /*3300*/  LEA R124, P2, R155, UR12, 0x2 ;  /* 0x0000000c9b7c7c11 */ /* 0x000fe2000f8410ff */
[----:B------:R-:W-:-:S03]  /*3310*/  IMAD.WIDE.U32 R128, R129, R118, R156 ;  /* 0x0000007681807225 */ /* 0x000fc600078e009c */
[----:B------:R-:W-:Y:S02]  /*3320*/  LEA.HI.X R125, R155, UR13, R132, 0x2, P2 ;  /* 0x0000000d9b7d7c11 */ /* 0x000fe400090f1484 */
[----:B------:R-:W-:-:S04]  /*3330*/  IADD3 R118, P2, R120, R126, RZ ;  /* 0x0000007e78767210 */ /* 0x000fc80007f5e0ff */
[----:B------:R-:W-:Y:S02]  /*3340*/  IADD3.X R119, R121, R133, R127, P2, !PT ;  /* 0x0000008579777210 */ /* 0x000fe400017fe47f */
[----:B------:R-:W-:-:S04]  /*3350*/  IADD3 R126, P2, R120, R128, RZ ;  /* 0x00000080787e7210 */ /* 0x000fc80007f5e0ff */
[----:B------:R-:W-:Y:S01]  /*3360*/  IADD3.X R127, R121, R133, R129, P2, !PT ;  /* 0x00000085797f7210 */ /* 0x000fe200017fe481 */
[----:B------:R-:W-:-:S04]  /*3370*/  IMAD.WIDE.U32 R120, R5, UR10, R118 ;  /* 0x0000000a05787c25 */ /* 0x000fc8000f8e0076 */
[----:B------:R-:W-:Y:S01]  /*3380*/  IMAD.WIDE.U32 R126, R5, UR10, R126 ;  /* 0x0000000a057e7c25 */ /* 0x000fe2000f8e007e */
[----:B------:R-:W-:-:S03]  /*3390*/  LEA R118, P2, R120, UR12, 0x2 ;  /* 0x0000000c78767c11 */ /* 0x000fc6000f8410ff */
[C---:B------:R-:W-:Y:S02]  /*33a0*/  IMAD.IADD R5, R131.reuse, 0x1, R121 ;  /* 0x0000000183057824 */ /* 0x040fe400078e0279 */
[----:B------:R-:W-:-:S03]  /*33b0*/  IMAD.IADD R131, R131, 0x1, R127 ;  /* 0x0000000183837824 */ /* 0x000fc600078e027f */
[----:B------:R-:W-:Y:S02]  /*33c0*/  LEA.HI.X R119, R120, UR13, R5, 0x2, P2 ;  /* 0x0000000d78777c11 */ /* 0x000fe400090f1405 */
[----:B------:R-:W-:-:S04]  /*33d0*/  LEA R120, P2, R126, UR12, 0x2 ;  /* 0x0000000c7e787c11 */ /* 0x000fc8000f8410ff */
[----:B------:R-:W-:Y:S02]  /*33e0*/  LEA.HI.X R121, R126, UR13, R131, 0x2, P2 ;  /* 0x0000000d7e797c11 */ /* 0x000fe400090f1483 */
[----:B------:R-:W-:-:S13]  /*33f0*/  ISETP.GT.AND P2, PT, R7, RZ, P5 ;  /* 0x000000ff0700720c */ /* 0x000fda0002f44270 */
[----:B------:R-:W-:Y:S05]  /*3400*/  @!P2 BRA `(.L_x_39) ;  /* 0x000000000004a947 */ /* 0x000fea0003800000 */
[----:B------:R3:W5:Y:S02]  /*3410*/  LDG.E.LTC128B R159, desc[UR14][R134.64] ;  /* 0x0000000e869f7981 */ /* 0x000764000c1e1920 */
.L_x_39:
[----:B------:R-:W-:Y:S05]  /*3420*/  BSYNC B1 ;  /* 0x0000000000017941 */ /* 0x000fea0003800000 */
.L_x_38:
[----:B-----5:R-:W-:Y:S01]  /*3430*/  FMUL R5, R159, R116 ;  /* 0x000000749f057220 */ /* 0x020fe20000400000 */
[----:B------:R-:W-:Y:S01]  /*3440*/  ISETP.GT.AND P3, PT, R102, 0x11, PT ;  /* 0x000000116600780c */ /* 0x000fe20003f64270 */
[----:B------:R-:W-:Y:S01]  /*3450*/  BSSY B1, `(.L_x_40) ;  /* 0x000000a000017945 */ /* 0x000fe20003800000 */
[----:B------:R-:W-:Y:S01]  /*3460*/  LOP3.LUT R130, R130, 0xfffffbff, RZ, 0xc0, !PT ;  /* 0xfffffbff82827812 */ /* 0x000fe200078ec0ff */
[----:B------:R-:W-:-:S05]  /*3470*/  FFMA R5, R64, R117, R5 ;  /* 0x0000007540057223 */ /* 0x000fca0000000005 */
[----:B------:R4:W-:Y:S01]  /*3480*/  @P2 STG.E desc[UR14][R60.64], R5 ;  /* 0x000000053c002986 */ /* 0x0009e2000c10190e */
[----:B------:R-:W-:-:S04]  /*3490*/  IADD3 R126, P2, R18, UR7, RZ ;  /* 0x00000007127e7c10 */ /* 0x000fc8000ff5e0ff */
[----:B------:R-:W-:Y:S02]  /*34a0*/  IADD3.X R127, R19, UR8, RZ, P2, !PT ;  /* 0x00000008137f7c10 */ /* 0x000fe400097fe4ff */
[----:B------:R-:W-:Y:S02]  /*34b0*/  ISETP.GT.AND P2, PT, R7, RZ, P3 ;  /* 0x000000ff0700720c */ /* 0x000fe40001f44270 */
[----:B------:R-:W-:-:S11]  /*34c0*/  @P3 LOP3.LUT R130, R130, 0x400, RZ, 0xfc, !PT ;  /* 0x0000040082823812 */ /* 0x000fd600078efcff */
[----:B----4-:R-:W-:Y:S05]  /*34d0*/  @!P2 BRA `(.L_x_41) ;  /* 0x000000000004a947 */ /* 0x010fea0003800000 */
[----:B------:R4:W5:Y:S02]  /*34e0*/  LDG.E.LTC128B R159, desc[UR14][R136.64] ;  /* 0x0000000e889f7981 */ /* 0x000964000c1e1920 */
.L_x_41:
[----:B------:R-:W-:Y:S05]  /*34f0*/  BSYNC B1 ;  /* 0x0000000000017941 */ /* 0x000fea0003800000 */
.L_x_40:
[----:B-----5:R-:W-:Y:S01]  /*3500*/  FMUL R64, R159, R116 ;  /* 0x000000749f407220 */ /* 0x020fe20000400000 */
[----:B------:R-:W-:Y:S03]  /*3510*/  BSSY B1, `(.L_x_42) ;  /* 0x0000006000017945 */ /* 0x000fe60003800000 */
[----:B------:R-:W-:-:S05]  /*3520*/  FFMA R65, R65, R117, R64 ;  /* 0x0000007541417223 */ /* 0x000fca0000000040 */
[----:B------:R0:W-:Y:S01]  /*3530*/  @P2 STG.E desc[UR14][R126.64], R65 ;  /* 0x000000417e002986 */ /* 0x0001e2000c10190e */
[----:B------:R-:W-:-:S13]  /*3540*/  ISETP.GT.AND P2, PT, R7, 0x8, P5 ;  /* 0x000000080700780c */ /* 0x000fda0002f44270 */
[----:B0-----:R-:W-:Y:S05]  /*3550*/  @!P2 BRA `(.L_x_43) ;  /* 0x000000000004a947 */ /* 0x001fea0003800000 */
[----:B------:R0:W5:Y:S02]  /*3560*/  LDG.E.LTC128B R159, desc[UR14][R58.64+0x20] ;  /* 0x0000200e3a9f7981 */ /* 0x000164000c1e1920 */
.L_x_43:
[----:B------:R-:W-:Y:S05]  /*3570*/  BSYNC B1 ;  /* 0x0000000000017941 */ /* 0x000fea0003800000 */
.L_x_42:
[----:B-----5:R-:W-:Y:S01]  /*3580*/  FMUL R5, R159, R116 ;  /* 0x000000749f057220 */ /* 0x020fe20000400000 */
[----:B------:R-:W-:Y:S03]  /*3590*/  BSSY B1, `(.L_x_44) ;  /* 0x0000006000017945 */ /* 0x000fe60003800000 */
[----:B------:R-:W-:-:S05]  /*35a0*/  FFMA R5, R66, R117, R5 ;  /* 0x0000007542057223 */ /* 0x000fca0000000005 */
[----:B------:R0:W-:Y:S01]  /*35b0*/  @P2 STG.E desc[UR14][R60.64+0x20], R5 ;  /* 0x000020053c002986 */ /* 0x0001e2000c10190e */
[----:B------:R-:W-:-:S13]  /*35c0*/  ISETP.GT.AND P2, PT, R7, 0x8, P3 ;  /* 0x000000080700780c */ /* 0x000fda0001f44270 */
[----:B0-----:R-:W-:Y:S05]  /*35d0*/  @!P2 BRA `(.L_x_45) ;  /* 0x000000000004a947 */ /* 0x001fea0003800000 */
[----:B------:R0:W5:Y:S02]  /*35e0*/  LDG.E.LTC128B R159, desc[UR14][R56.64+0x20] ;  /* 0x0000200e389f7981 */ /* 0x000164000c1e1920 */
.L_x_45:
[----:B------:R-:W-:Y:S05]  /*35f0*/  BSYNC B1 ;  /* 0x0000000000017941 */ /* 0x000fea0003800000 */
.L_x_44:
[----:B-----5:R-:W-:Y:S01]  /*3600*/  FMUL R64, R159, R116 ;  /* 0x000000749f407220 */ /* 0x020fe20000400000 */
[----:B------:R-:W-:Y:S01]  /*3610*/  @P2 IMAD.MOV.U32 R66, RZ, RZ, R126 ;  /* 0x000000ffff422224 */ /* 0x000fe200078e007e */
[----:B------:R-:W-:Y:S01]  /*3620*/  ISETP.GT.AND P5, PT, R102, 0x18, PT ;  /* 0x000000186600780c */ /* 0x000fe20003fa4270 */
[----:B------:R-:W-:Y:S01]  /*3630*/  BSSY B1, `(.L_x_46) ;  /* 0x000000a000017945 */ /* 0x000fe20003800000 */
[----:B------:R-:W-:Y:S01]  /*3640*/  FFMA R5, R67, R117, R64 ;  /* 0x0000007543057223 */ /* 0x000fe20000000040 */
[----:B------:R-:W-:Y:S01]  /*3650*/  @P2 IMAD.MOV.U32 R67, RZ, RZ, R127 ;  /* 0x000000ffff432224 */ /* 0x000fe200078e007f */
[----:B------:R-:W-:-:S04]  /*3660*/  P2R R131, PR, RZ, 0x20 ;  /* 0x00000020ff837803 */ /* 0x000fc80000000000 */
[----:B------:R0:W-:Y:S01]  /*3670*/  @P2 STG.E desc[UR14][R66.64+0x20], R5 ;  /* 0x0000200542002986 */ /* 0x0001e2000c10190e */
[----:B------:R-:W-:-:S04]  /*3680*/  IADD3 R64, P2, R60, UR7, RZ ;  /* 0x000000073c407c10 */ /* 0x000fc8000ff5e0ff */
[----:B------:R-:W-:Y:S02]  /*3690*/  IADD3.X R65, R61, UR8, RZ, P2, !PT ;  /* 0x000000083d417c10 */ /* 0x000fe400097fe4ff */
[----:B------:R-:W-:-:S13]  /*36a0*/  ISETP.GT.AND P2, PT, R7, RZ, P5 ;  /* 0x000000ff0700720c */ /* 0x000fda0002f44270 */
[----:B0-----:R-:W-:Y:S05]  /*36b0*/  @!P2 BRA `(.L_x_47) ;  /* 0x000000000004a947 */ /* 0x001fea0003800000 */
[----:B------:R0:W5:Y:S02]  /*36c0*/  LDG.E.LTC128B R159, desc[UR14][R142.64] ;  /* 0x0000000e8e9f7981 */ /* 0x000164000c1e1920 */
.L_x_47:
[----:B------:R-:W-:Y:S05]  /*36d0*/  BSYNC B1 ;  /* 0x0000000000017941 */ /* 0x000fea0003800000 */
.L_x_46:
[----:B-----5:R-:W-:Y:S01]  /*36e0*/  FMUL R5, R159, R116 ;  /* 0x000000749f057220 */ /* 0x020fe20000400000 */
[----:B------:R-:W-:Y:S01]  /*36f0*/  ISETP.GT.AND P3, PT, R102, 0x19, PT ;  /* 0x000000196600780c */ /* 0x000fe20003f64270 */
[----:B------:R-:W-:Y:S02]  /*3700*/  BSSY B1, `(.L_x_48) ;  /* 0x0000009000017945 */ /* 0x000fe40003800000 */
[----:B------:R-:W-:Y:S01]  /*3710*/  FFMA R5, R68, R117, R5 ;  /* 0x0000007544057223 */ /* 0x000fe20000000005 */
[----:B------:R-:W-:-:S04]  /*3720*/  P2R R155, PR, RZ, 0x8 ;  /* 0x00000008ff9b7803 */ /* 0x000fc80000000000 */
[----:B------:R0:W-:Y:S01]  /*3730*/  @P2 STG.E desc[UR14][R64.64], R5 ;  /* 0x0000000540002986 */ /* 0x0001e2000c10190e */
[----:B------:R-:W-:-:S04]  /*3740*/  IADD3 R66, P2, R126, UR7, RZ ;  /* 0x000000077e427c10 */ /* 0x000fc8000ff5e0ff */
[----:B------:R-:W-:Y:S02]  /*3750*/  IADD3.X R67, R127, UR8, RZ, P2, !PT ;  /* 0x000000087f437c10 */ /* 0x000fe400097fe4ff */
[----:B------:R-:W-:-:S13]  /*3760*/  ISETP.GT.AND P2, PT, R7, RZ, P3 ;  /* 0x000000ff0700720c */ /* 0x000fda0001f44270 */
[----:B0-----:R-:W-:Y:S05]  /*3770*/  @!P2 BRA `(.L_x_49) ;  /* 0x000000000004a947 */ /* 0x001fea0003800000 */
[----:B------:R0:W5:Y:S02]  /*3780*/  LDG.E.LTC128B R159, desc[UR14][R144.64] ;  /* 0x0000000e909f7981 */ /* 0x000164000c1e1920 */
.L_x_49:
[----:B------:R-:W-:Y:S05]  /*3790*/  BSYNC B1 ;  /* 0x0000000000017941 */ /* 0x000fea0003800000 */
.L_x_48:
[----:B-----5:R-:W-:Y:S01]  /*37a0*/  FMUL R68, R159, R116 ;  /* 0x000000749f447220 */ /* 0x020fe20000400000 */
[----:B------:R-:W-:Y:S03]  /*37b0*/  BSSY B1, `(.L_x_50) ;  /* 0x0000008000017945 */ /* 0x000fe60003800000 */
[----:B------:R-:W-:-:S05]  /*37c0*/  FFMA R5, R69, R117, R68 ;  /* 0x0000007545057223 */ /* 0x000fca0000000044 */
[----:B------:R0:W-:Y:S01]  /*37d0*/  @P2 STG.E desc[UR14][R66.64], R5 ;  /* 0x0000000542002986 */ /* 0x0001e2000c10190e */
[----:B------:R-:W-:-:S04]  /*37e0*/  IADD3 R68, P2, R60, UR7, RZ ;  /* 0x000000073c447c10 */ /* 0x000fc8000ff5e0ff */
[----:B------:R-:W-:Y:S02]  /*37f0*/  IADD3.X R69, R61, UR8, RZ, P2, !PT ;  /* 0x000000083d457c10 */ /* 0x000fe400097fe4ff */
[----:B------:R-:W-:-:S13]  /*3800*/  ISETP.GT.AND P2, PT, R7, 0x8, P5 ;  /* 0x000000080700780c */ /* 0x000fda0002f44270 */
[----:B0-----:R-:W-:Y:S05]  /*3810*/  @!P2 BRA `(.L_x_51) ;  /* 0x000000000004a947 */ /* 0x001fea0003800000 */
[----:B------:R0:W5:Y:S02]  /*3820*/  LDG.E.LTC128B R159, desc[UR14][R88.64+0x20] ;  /* 0x0000200e589f7981 */ /* 0x000164000c1e1920 */
.L_x_51:
[----:B------:R-:W-:Y:S05]  /*3830*/  BSYNC B1 ;  /* 0x0000000000017941 */ /* 0x000fea0003800000 */
.L_x_50:
        /* <DEDUP_REMOVED lines=9> */
.L_x_53:
[----:B------:R-:W-:Y:S05]  /*38d0*/  BSYNC B1 ;  /* 0x0000000000017941 */ /* 0x000fea0003800000 */
.L_x_52:
        /* <DEDUP_REMOVED lines=11> */
.L_x_55:
[----:B------:R-:W-:Y:S05]  /*3990*/  BSYNC B1 ;  /* 0x0000000000017941 */ /* 0x000fea0003800000 */
.L_x_54:
        /* <DEDUP_REMOVED lines=11> */
.L_x_57:
[----:B------:R-:W-:Y:S05]  /*3a50*/  BSYNC B1 ;  /* 0x0000000000017941 */ /* 0x000fea0003800000 */
.L_x_56:
        /* <DEDUP_REMOVED lines=9> */
.L_x_59:
[----:B------:R-:W-:Y:S05]  /*3af0*/  BSYNC B1 ;  /* 0x0000000000017941 */ /* 0x000fea0003800000 */
.L_x_58:
[----:B-----5:R-:W-:Y:S01]  /*3b00*/  FMUL R5, R159, R116 ;  /* 0x000000749f057220 */ /* 0x020fe20000400000 */
[----:B------:R-:W-:Y:S03]  /*3b10*/  BSSY B1, `(.L_x_60) ;  /* 0x0000008000017945 */ /* 0x000fe60003800000 */
[----:B------:R-:W-:-:S05]  /*3b20*/  FFMA R5, R74, R117, R5 ;  /* 0x000000754a057223 */ /* 0x000fca0000000005 */
[----:B------:R0:W-:Y:S01]  /*3b30*/  @P2 STG.E desc[UR14][R72.64+0x20], R5 ;  /* 0x0000200548002986 */ /* 0x0001e2000c10190e */
[----:B---3--:R-:W-:-:S04]  /*3b40*/  IADD3 R134, P2, R128, UR7, RZ ;  /* 0x0000000780867c10 */ /* 0x008fc8000ff5e0ff */
[----:B------:R-:W-:Y:S02]  /*3b50*/  IADD3.X R135, R129, UR8, RZ, P2, !PT ;  /* 0x0000000881877c10 */ /* 0x000fe400097fe4ff */
[----:B------:R-:W-:-:S13]  /*3b60*/  ISETP.GT.AND P2, PT, R7, 0x8, P3 ;  /* 0x000000080700780c */ /* 0x000fda0001f44270 */
[----:B0-----:R-:W-:Y:S05]  /*3b70*/  @!P2 BRA `(.L_x_61) ;  /* 0x000000000004a947 */ /* 0x001fea0003800000 */
[----:B------:R0:W5:Y:S02]  /*3b80*/  LDG.E.LTC128B R159, desc[UR14][R90.64+0x20] ;  /* 0x0000200e5a9f7981 */ /* 0x000164000c1e1920 */
.L_x_61:
[----:B------:R-:W-:Y:S05]  /*3b90*/  BSYNC B1 ;  /* 0x0000000000017941 */ /* 0x000fea0003800000 */
.L_x_60:
        /* <DEDUP_REMOVED lines=9> */
[----:B---3--:R-:W-:Y:S05]  /*3c30*/  @!P2 BRA `(.L_x_63) ;  /* 0x000000000004a947 */ /* 0x008fea0003800000 */
[----:B------:R3:W5:Y:S02]  /*3c40*/  LDG.E.LTC128B R159, desc[UR14][R146.64] ;  /* 0x0000000e929f7981 */ /* 0x000764000c1e1920 */
.L_x_63:
[----:B------:R-:W-:Y:S05]  /*3c50*/  BSYNC B1 ;  /* 0x0000000000017941 */ /* 0x000fea0003800000 */
.L_x_62:
[----:B-----5:R-:W-:Y:S01]  /*3c60*/  FMUL R5, R159, R116 ;  /* 0x000000749f057220 */ /* 0x020fe20000400000 */
[----:B------:R-:W-:Y:S01]  /*3c70*/  ISETP.GT.AND P3, PT, R102, 0x29, PT ;  /* 0x000000296600780c */ /* 0x000fe20003f64270 */
[----:B------:R-:W-:Y:S02]  /*3c80*/  BSSY B1, `(.L_x_64) ;  /* 0x0000009000017945 */ /* 0x000fe40003800000 */
[----:B------:R-:W-:Y:S01]  /*3c90*/  FFMA R5, R76, R117, R5 ;  /* 0x000000754c057223 */ /* 0x000fe20000000005 */
[----:B---3--:R-:W-:-:S04]  /*3ca0*/  P2R R146, PR, RZ, 0x8 ;  /* 0x00000008ff927803 */ /* 0x008fc80000000000 */
[----:B------:R3:W-:Y:S01]  /*3cb0*/  @P2 STG.E desc[UR14][R74.64], R5 ;  /* 0x000000054a002986 */ /* 0x0007e2000c10190e */
[----:B----4-:R-:W-:-:S04]  /*3cc0*/  IADD3 R136, P2, R132, UR7, RZ ;  /* 0x0000000784887c10 */ /* 0x010fc8000ff5e0ff */
[----:B------:R-:W-:Y:S02]  /*3cd0*/  IADD3.X R137, R133, UR8, RZ, P2, !PT ;  /* 0x0000000885897c10 */ /* 0x000fe400097fe4ff */
[----:B------:R-:W-:-:S13]  /*3ce0*/  ISETP.GT.AND P2, PT, R7, RZ, P3 ;  /* 0x000000ff0700720c */ /* 0x000fda0001f44270 */
[----:B---3--:R-:W-:Y:S05]  /*3cf0*/  @!P2 BRA `(.L_x_65) ;  /* 0x000000000004a947 */ /* 0x008fea0003800000 */
[----:B------:R3:W5:Y:S02]  /*3d00*/  LDG.E.LTC128B R159, desc[UR14][R148.64] ;  /* 0x0000000e949f7981 */ /* 0x000764000c1e1920 */
.L_x_65:
[----:B------:R-:W-:Y:S05]  /*3d10*/  BSYNC B1 ;  /* 0x0000000000017941 */ /* 0x000fea0003800000 */
.L_x_64:
[----:B-----5:R-:W-:Y:S01]  /*3d20*/  FMUL R76, R159, R116 ;  /* 0x000000749f4c7220 */ /* 0x020fe20000400000 */
[----:B------:R-:W-:Y:S03]  /*3d30*/  BSSY B1, `(.L_x_66) ;  /* 0x0000008000017945 */ /* 0x000fe60003800000 */
[----:B------:R-:W-:-:S05]  /*3d40*/  FFMA R5, R77, R117, R76 ;  /* 0x000000754d057223 */ /* 0x000fca000000004c */
[----:B------:R4:W-:Y:S01]  /*3d50*/  @P2 STG.E desc[UR14][R136.64], R5 ;  /* 0x0000000588002986 */ /* 0x0009e2000c10190e */
[----:B------:R-:W-:-:S04]  /*3d60*/  IADD3 R76, P2, R72, UR7, RZ ;  /* 0x00000007484c7c10 */ /* 0x000fc8000ff5e0ff */
[----:B------:R-:W-:Y:S02]  /*3d70*/  IADD3.X R77, R73, UR8, RZ, P2, !PT ;  /* 0x00000008494d7c10 */ /* 0x000fe400097fe4ff */
[----:B------:R-:W-:-:S13]  /*3d80*/  ISETP.GT.AND P2, PT, R7, 0x8, P5 ;  /* 0x000000080700780c */ /* 0x000fda0002f44270 */
[----:B----4-:R-:W-:Y:S05]  /*3d90*/  @!P2 BRA `(.L_x_67) ;  /* 0x000000000004a947 */ /* 0x010fea0003800000 */
[----:B------:R4:W5:Y:S02]  /*3da0*/  LDG.E.LTC128B R159, desc[UR14][R96.64+0x20] ;  /* 0x0000200e609f7981 */ /* 0x000964000c1e1920 */
.L_x_67:
[----:B------:R-:W-:Y:S05]  /*3db0*/  BSYNC B1 ;  /* 0x0000000000017941 */ /* 0x000fea0003800000 */
.L_x_66:
        /* <DEDUP_REMOVED lines=9> */
.L_x_69:
[----:B------:R-:W-:Y:S05]  /*3e50*/  BSYNC B1 ;  /* 0x0000000000017941 */ /* 0x000fea0003800000 */
.L_x_68:
        /* <DEDUP_REMOVED lines=11> */
.L_x_71:
[----:B------:R-:W-:Y:S05]  /*3f10*/  BSYNC B1 ;  /* 0x0000000000017941 */ /* 0x000fea0003800000 */
.L_x_70:
[----:B-----5:R-:W-:Y:S01]  /*3f20*/  FMUL R5, R159, R116 ;  /* 0x000000749f057220 */ /* 0x020fe20000400000 */
[----:B------:R-:W-:Y:S01]  /*3f30*/  ISETP.GT.AND P6, PT, R102, 0x31, PT ;  /* 0x000000316600780c */ /* 0x000fe20003fc4270 */
[----:B------:R-:W-:Y:S02]  /*3f40*/  BSSY B1, `(.L_x_72) ;  /* 0x0000009000017945 */ /* 0x000fe40003800000 */
[----:B------:R-:W-:-:S05]  /*3f50*/  FFMA R5, R80, R117, R5 ;  /* 0x0000007550057223 */ /* 0x000fca0000000005 */
[----:B------:R1:W-:Y:S01]  /*3f60*/  @P2 STG.E desc[UR14][R78.64], R5 ;  /* 0x000000054e002986 */ /* 0x0003e2000c10190e */
[----:B0-----:R-:W-:-:S04]  /*3f70*/  IADD3 R138, P2, R136, UR7, RZ ;  /* 0x00000007888a7c10 */ /* 0x001fc8000ff5e0ff */
[----:B------:R-:W-:Y:S02]  /*3f80*/  IADD3.X R139, R137, UR8, RZ, P2, !PT ;  /* 0x00000008898b7c10 */ /* 0x000fe400097fe4ff */
[----:B------:R-:W-:Y:S02]  /*3f90*/  ISETP.GT.AND P2, PT, R7, RZ, P6 ;  /* 0x000000ff0700720c */ /* 0x000fe40003744270 */
[----:B-1----:R-:W-:-:S11]  /*3fa0*/  P2R R5, PR, RZ, 0x40 ;  /* 0x00000040ff057803 */ /* 0x002fd60000000000 */
[----:B------:R-:W-:Y:S05]  /*3fb0*/  @!P2 BRA `(.L_x_73) ;  /* 0x000000000004a947 */ /* 0x000fea0003800000 */
[----:B------:R0:W5:Y:S02]  /*3fc0*/  LDG.E.LTC128B R159, desc[UR14][R140.64] ;  /* 0x0000000e8c9f7981 */ /* 0x000164000c1e1920 */
.L_x_73:
[----:B------:R-:W-:Y:S05]  /*3fd0*/  BSYNC B1 ;  /* 0x0000000000017941 */ /* 0x000fea0003800000 */
.L_x_72:
[----:B-----5:R-:W-:Y:S01]  /*3fe0*/  FMUL R80, R159, R116 ;  /* 0x000000749f507220 */ /* 0x020fe20000400000 */
[----:B------:R-:W-:Y:S03]  /*3ff0*/  BSSY B1, `(.L_x_74) ;  /* 0x0000008000017945 */ /* 0x000fe60003800000 */
[----:B------:R-:W-:-:S05]  /*4000*/  FFMA R5, R81, R117, R80 ;  /* 0x0000007551057223 */ /* 0x000fca0000000050 */
[----:B------:R1:W-:Y:S01]  /*4010*/  @P2 STG.E desc[UR14][R138.64], R5 ;  /* 0x000000058a002986 */ /* 0x0003e2000c10190e */
[----:B------:R-:W-:-:S04]  /*4020*/  IADD3 R80, P2, R76, UR7, RZ ;  /* 0x000000074c507c10 */ /* 0x000fc8000ff5e0ff */
[----:B------:R-:W-:Y:S02]  /*4030*/  IADD3.X R81, R77, UR8, RZ, P2, !PT ;  /* 0x000000084d517c10 */ /* 0x000fe400097fe4ff */
[----:B------:R-:W-:-:S13]  /*4040*/  ISETP.GT.AND P2, PT, R7, 0x8, P3 ;  /* 0x000000080700780c */ /* 0x000fda0001f44270 */
[----:B-1----:R-:W-:Y:S05]  /*4050*/  @!P2 BRA `(.L_x_75) ;  /* 0x000000000004a947 */ /* 0x002fea0003800000 */
[----:B------:R1:W5:Y:S02]  /*4060*/  LDG.E.LTC128B R159, desc[UR14][R100.64+0x20] ;  /* 0x0000200e649f7981 */ /* 0x000364000c1e1920 */
.L_x_75:
[----:B------:R-:W-:Y:S05]  /*4070*/  BSYNC B1 ;  /* 0x0000000000017941 */ /* 0x000fea0003800000 */
.L_x_74:
[----:B-----5:R-:W-:Y:S01]  /*4080*/  FMUL R5, R159, R116 ;  /* 0x000000749f057220 */ /* 0x020fe20000400000 */
[----:B------:R-:W-:Y:S03]  /*4090*/  BSSY B1, `(.L_x_76) ;  /* 0x0000008000017945 */ /* 0x000fe60003800000 */
[----:B------:R-:W-:-:S05]  /*40a0*/  FFMA R5, R82, R117, R5 ;  /* 0x0000007552057223 */ /* 0x000fca0000000005 */
[----:B------:R1:W-:Y:S01]  /*40b0*/  @P2 STG.E desc[UR14][R80.64+0x20], R5 ;  /* 0x0000200550002986 */ /* 0x0003e2000c10190e */
[----:B0-----:R-:W-:-:S04]  /*40c0*/  IADD3 R140, P2, R142, UR7, RZ ;  /* 0x000000078e8c7c10 */ /* 0x001fc8000ff5e0ff */
[----:B------:R-:W-:Y:S02]  /*40d0*/  IADD3.X R141, R143, UR8, RZ, P2, !PT ;  /* 0x000000088f8d7c10 */ /* 0x000fe400097fe4ff */
[----:B------:R-:W-:-:S13]  /*40e0*/  ISETP.GT.AND P2, PT, R7, 0x8, P6 ;  /* 0x000000080700780c */ /* 0x000fda0003744270 */
[----:B-1----:R-:W-:Y:S05]  /*40f0*/  @!P2 BRA `(.L_x_77) ;  /* 0x000000000004a947 */ /* 0x002fea0003800000 */
[----:B------:R0:W5:Y:S02]  /*4100*/  LDG.E.LTC128B R159, desc[UR14][R98.64+0x20] ;  /* 0x0000200e629f7981 */ /* 0x000164000c1e1920 */
.L_x_77:
[----:B------:R-:W-:Y:S05]  /*4110*/  BSYNC B1 ;  /* 0x0000000000017941 */ /* 0x000fea0003800000 */
.L_x_76:
[----:B-----5:R-:W-:Y:S01]  /*4120*/  FMUL R82, R159, R116 ;  /* 0x000000749f527220 */ /* 0x020fe20000400000 */
[----:B------:R-:W-:Y:S01]  /*4130*/  ISETP.GT.AND P3, PT, R102, 0x38, PT ;  /* 0x000000386600780c */ /* 0x000fe20003f64270 */
[----:B------:R-:W-:Y:S02]  /*4140*/  BSSY B1, `(.L_x_78) ;  /* 0x0000008000017945 */ /* 0x000fe40003800000 */
[----:B------:R-:W-:-:S05]  /*4150*/  FFMA R5, R83, R117, R82 ;  /* 0x0000007553057223 */ /* 0x000fca0000000052 */
[----:B------:R1:W-:Y:S01]  /*4160*/  @P2 STG.E desc[UR14][R140.64+0x20], R5 ;  /* 0x000020058c002986 */ /* 0x0003e2000c10190e */
[----:B------:R-:W-:-:S04]  /*4170*/  IADD3 R82, P2, R78, UR7, RZ ;  /* 0x000000074e527c10 */ /* 0x000fc8000ff5e0ff */
[----:B------:R-:W-:Y:S02]  /*4180*/  IADD3.X R83, R79, UR8, RZ, P2, !PT ;  /* 0x000000084f537c10 */ /* 0x000fe400097fe4ff */
[----:B------:R-:W-:-:S13]  /*4190*/  ISETP.GT.AND P2, PT, R7, RZ, P3 ;  /* 0x000000ff0700720c */ /* 0x000fda0001f44270 */
[----:B-1----:R-:W-:Y:S05]  /*41a0*/  @!P2 BRA `(.L_x_79) ;  /* 0x000000000004a947 */ /* 0x002fea0003800000 */
[----:B------:R1:W5:Y:S02]  /*41b0*/  LDG.E.LTC128B R159, desc[UR14][R122.64] ;  /* 0x0000000e7a9f7981 */ /* 0x000364000c1e1920 */
.L_x_79:
[----:B------:R-:W-:Y:S05]  /*41c0*/  BSYNC B1 ;  /* 0x0000000000017941 */ /* 0x000fea0003800000 */
.L_x_78:
[----:B-----5:R-:W-:Y:S01]  /*41d0*/  FMUL R5, R159, R116 ;  /* 0x000000749f057220 */ /* 0x020fe20000400000 */
[----:B------:R-:W-:Y:S03]  /*41e0*/  BSSY B1, `(.L_x_80) ;  /* 0x0000009000017945 */ /* 0x000fe60003800000 */
[----:B------:R-:W-:-:S05]  /*41f0*/  FFMA R5, R84, R117, R5 ;  /* 0x0000007554057223 */ /* 0x000fca0000000005 */
[----:B------:R0:W-:Y:S01]  /*4200*/  @P2 STG.E desc[UR14][R82.64], R5 ;  /* 0x0000000552002986 */ /* 0x0001e2000c10190e */
[----:B-1----:R-:W-:-:S04]  /*4210*/  IADD3 R122, P2, R138, UR7, RZ ;  /* 0x000000078a7a7c10 */ /* 0x002fc8000ff5e0ff */
[----:B------:R-:W-:Y:S02]  /*4220*/  IADD3.X R123, R139, UR8, RZ, P2, !PT ;  /* 0x000000088b7b7c10 */ /* 0x000fe400097fe4ff */
[----:B------:R-:W-:-:S04]  /*4230*/  ISETP.GT.AND P2, PT, R102, 0x39, PT ;  /* 0x000000396600780c */ /* 0x000fc80003f44270 */
[----:B------:R-:W-:-:S13]  /*4240*/  ISETP.GT.AND P5, PT, R7, RZ, P2 ;  /* 0x000000ff0700720c */ /* 0x000fda00017a4270 */
[----:B0-----:R-:W-:Y:S05]  /*4250*/  @!P5 BRA `(.L_x_81) ;  /* 0x000000000004d947 */ /* 0x001fea0003800000 */
[----:B------:R0:W5:Y:S02]  /*4260*/  LDG.E.LTC128B R159, desc[UR14][R124.64] ;  /* 0x0000000e7c9f7981 */ /* 0x000164000c1e1920 */
.L_x_81:
[----:B------:R-:W-:Y:S05]  /*4270*/  BSYNC B1 ;  /* 0x0000000000017941 */ /* 0x000fea0003800000 */
.L_x_80:
[----:B-----5:R-:W-:Y:S01]  /*4280*/  FMUL R84, R159, R116 ;  /* 0x000000749f547220 */ /* 0x020fe20000400000 */
[----:B------:R-:W-:Y:S03]  /*4290*/  BSSY B1, `(.L_x_82) ;  /* 0x000000a000017945 */ /* 0x000fe60003800000 */
[----:B------:R-:W-:-:S05]  /*42a0*/  FFMA R5, R85, R117, R84 ;  /* 0x0000007555057223 */ /* 0x000fca0000000054 */
[----:B------:R1:W-:Y:S01]  /*42b0*/  @P5 STG.E desc[UR14][R122.64], R5 ;  /* 0x000000057a005986 */ /* 0x0003e2000c10190e */
[----:B------:R-:W-:-:S04]  /*42c0*/  IADD3 R84, P5, R140, UR7, RZ ;  /* 0x000000078c547c10 */ /* 0x000fc8000ffbe0ff */
[----:B------:R-:W-:Y:S02]  /*42d0*/  IADD3.X R85, R141, UR8, RZ, P5, !PT ;  /* 0x000000088d557c10 */ /* 0x000fe4000affe4ff */
[----:B0-----:R-:W-:-:S04]  /*42e0*/  IADD3 R124, P5, R80, UR7, RZ ;  /* 0x00000007507c7c10 */ /* 0x001fc8000ffbe0ff */
[----:B------:R-:W-:Y:S02]  /*42f0*/  IADD3.X R125, R81, UR8, RZ, P5, !PT ;  /* 0x00000008517d7c10 */ /* 0x000fe4000affe4ff */
[----:B------:R-:W-:-:S13]  /*4300*/  ISETP.GT.AND P5, PT, R7, 0x8, P3 ;  /* 0x000000080700780c */ /* 0x000fda0001fa4270 */
[----:B-1----:R-:W-:Y:S05]  /*4310*/  @!P5 BRA `(.L_x_83) ;  /* 0x000000000004d947 */ /* 0x002fea0003800000 */
[----:B------:R0:W5:Y:S02]  /*4320*/  LDG.E.LTC128B R159, desc[UR14][R118.64+0x20] ;  /* 0x0000200e769f7981 */ /* 0x000164000c1e1920 */
.L_x_83:
[----:B------:R-:W-:Y:S05]  /*4330*/  BSYNC B1 ;  /* 0x0000000000017941 */ /* 0x000fea0003800000 */
.L_x_82:
[----:B-----5:R-:W-:Y:S01]  /*4340*/  FMUL R5, R159, R116 ;  /* 0x000000749f057220 */ /* 0x020fe20000400000 */
[----:B------:R-:W-:Y:S03]  /*4350*/  BSSY B1, `(.L_x_84) ;  /* 0x0000006000017945 */ /* 0x000fe60003800000 */
[----:B------:R-:W-:-:S05]  /*4360*/  FFMA R5, R86, R117, R5 ;  /* 0x0000007556057223 */ /* 0x000fca0000000005 */
[----:B------:R1:W-:Y:S01]  /*4370*/  @P5 STG.E desc[UR14][R124.64+0x20], R5 ;  /* 0x000020057c005986 */ /* 0x0003e2000c10190e */
[----:B------:R-:W-:-:S13]  /*4380*/  ISETP.GT.AND P5, PT, R7, 0x8, P2 ;  /* 0x000000080700780c */ /* 0x000fda00017a4270 */
[----:B-1----:R-:W-:Y:S05]  /*4390*/  @!P5 BRA `(.L_x_85) ;  /* 0x000000000004d947 */ /* 0x002fea0003800000 */
[----:B------:R1:W5:Y:S02]  /*43a0*/  LDG.E.LTC128B R159, desc[UR14][R120.64+0x20] ;  /* 0x0000200e789f7981 */ /* 0x000364000c1e1920 */
.L_x_85:
[----:B------:R-:W-:Y:S05]  /*43b0*/  BSYNC B1 ;  /* 0x0000000000017941 */ /* 0x000fea0003800000 */
.L_x_84:
[----:B-----5:R-:W-:Y:S01]  /*43c0*/  FMUL R86, R159, R116 ;  /* 0x000000749f567220 */ /* 0x020fe20000400000 */
[----:B------:R-:W-:Y:S03]  /*43d0*/  BSSY B1, `(.L_x_86) ;  /* 0x0000006000017945 */ /* 0x000fe60003800000 */
[----:B------:R-:W-:-:S05]  /*43e0*/  FFMA R87, R87, R117, R86 ;  /* 0x0000007557577223 */ /* 0x000fca0000000056 */
[----:B------:R0:W-:Y:S01]  /*43f0*/  @P5 STG.E desc[UR14][R84.64+0x20], R87 ;  /* 0x0000205754005986 */ /* 0x0001e2000c10190e */
[----:B------:R-:W-:-:S13]  /*4400*/  ISETP.GT.AND P5, PT, R7, 0x80, P1 ;  /* 0x000000800700780c */ /* 0x000fda0000fa4270 */
[----:B0-----:R-:W-:Y:S05]  /*4410*/  @!P5 BRA `(.L_x_87) ;  /* 0x000000000004d947 */ /* 0x001fea0003800000 */
[----:B------:R0:W5:Y:S02]  /*4420*/  LDG.E.LTC128B R159, desc[UR14][R8.64+0x200] ;  /* 0x0002000e089f7981 */ /* 0x000164000c1e1920 */
.L_x_87:
[----:B------:R-:W-:Y:S05]  /*4430*/  BSYNC B1 ;  /* 0x0000000000017941 */ /* 0x000fea0003800000 */
.L_x_86:
[----:B-----5:R-:W-:Y:S01]  /*4440*/  FMUL R5, R159, R116 ;  /* 0x000000749f057220 */ /* 0x020fe20000400000 */
[----:B------:R-:W-:Y:S03]  /*4450*/  BSSY B1, `(.L_x_88) ;  /* 0x0000007000017945 */ /* 0x000fe60003800000 */
[----:B------:R-:W-:-:S05]  /*4460*/  FFMA R5, R24, R117, R5 ;  /* 0x0000007518057223 */ /* 0x000fca0000000005 */
[----:B------:R0:W-:Y:S01]  /*4470*/  @P5 STG.E desc[UR14][R12.64+0x200], R5 ;  /* 0x000200050c005986 */ /* 0x0001e2000c10190e */
[----:B------:R-:W-:-:S04]  /*4480*/  LOP3.LUT P5, RZ, R130, 0x2, RZ, 0xc0, !PT ;  /* 0x0000000282ff7812 */ /* 0x000fc800078ac0ff */
[----:B------:R-:W-:-:S13]  /*4490*/  ISETP.GT.AND P5, PT, R7, 0x80, P5 ;  /* 0x000000800700780c */ /* 0x000fda0002fa4270 */
[----:B0-----:R-:W-:Y:S05]  /*44a0*/  @!P5 BRA `(.L_x_89) ;  /* 0x000000000004d947 */ /* 0x001fea0003800000 */
[----:B------:R0:W5:Y:S02]  /*44b0*/  LDG.E.LTC128B R159, desc[UR14][R14.64+0x200] ;  /* 0x0002000e0e9f7981 */ /* 0x000164000c1e1920 */
.L_x_89:
[----:B------:R-:W-:Y:S05]  /*44c0*/  BSYNC B1 ;  /* 0x0000000000017941 */ /* 0x000fea0003800000 */
.L_x_88:
[----:B-----5:R-:W-:Y:S01]  /*44d0*/  FMUL R24, R159, R116 ;  /* 0x000000749f187220 */ /* 0x020fe20000400000 */
[----:B------:R-:W-:Y:S01]  /*44e0*/  ISETP.GT.AND P1, PT, R7, 0x88, P1 ;  /* 0x000000880700780c */ /* 0x000fe20000f24270 */
[----:B------:R-:W-:Y:S02]  /*44f0*/  BSSY B1, `(.L_x_90) ;  /* 0x0000005000017945 */ /* 0x000fe40003800000 */
[----:B------:R-:W-:-:S05]  /*4500*/  FFMA R25, R25, R117, R24 ;  /* 0x0000007519197223 */ /* 0x000fca0000000018 */
[----:B------:R0:W-:Y:S05]  /*4510*/  @P5 STG.E desc[UR14][R10.64+0x200], R25 ;  /* 0x000200190a005986 */ /* 0x0001ea000c10190e */
[----:B------:R-:W-:Y:S05]  /*4520*/  @!P1 BRA `(.L_x_91) ;  /* 0x0000000000049947 */ /* 0x000fea0003800000 */
[----:B------:R0:W5:Y:S02]  /*4530*/  LDG.E.LTC128B R159, desc[UR14][R8.64+0x220] ;  /* 0x0002200e089f7981 */ /* 0x000164000c1e1920 */
.L_x_91:
[----:B------:R-:W-:Y:S05]  /*4540*/  BSYNC B1 ;  /* 0x0000000000017941 */ /* 0x000fea0003800000 */
.L_x_90:
[----:B-----5:R-:W-:Y:S01]  /*4550*/  FMUL R5, R159, R116 ;  /* 0x000000749f057220 */ /* 0x020fe20000400000 */
[----:B------:R-:W-:Y:S01]  /*4560*/  LOP3.LUT P5, RZ, R130, 0x2, RZ, 0xc0, !PT ;  /* 0x0000000282ff7812 */ /* 0x000fe200078ac0ff */
[----:B------:R-:W-:Y:S02]  /*4570*/  BSSY B1, `(.L_x_92) ;  /* 0x0000006000017945 */ /* 0x000fe40003800000 */
[----:B------:R-:W-:-:S05]  /*4580*/  FFMA R5, R26, R117, R5 ;  /* 0x000000751a057223 */ /* 0x000fca0000000005 */
[----:B------:R0:W-:Y:S01]  /*4590*/  @P1 STG.E desc[UR14][R12.64+0x220], R5 ;  /* 0x000220050c001986 */ /* 0x0001e2000c10190e */
[----:B------:R-:W-:-:S13]  /*45a0*/  ISETP.GT.AND P1, PT, R7, 0x88, P5 ;  /* 0x000000880700780c */ /* 0x000fda0002f24270 */
[----:B0-----:R-:W-:Y:S05]  /*45b0*/  @!P1 BRA `(.L_x_93) ;  /* 0x0000000000049947 */ /* 0x001fea0003800000 */
[----:B------:R0:W5:Y:S02]  /*45c0*/  LDG.E.LTC128B R159, desc[UR14][R14.64+0x220] ;  /* 0x0002200e0e9f7981 */ /* 0x000164000c1e1920 */
.L_x_93:
[----:B------:R-:W-:Y:S05]  /*45d0*/  BSYNC B1 ;  /* 0x0000000000017941 */ /* 0x000fea0003800000 */
.L_x_92:
        /* <DEDUP_REMOVED lines=8> */
.L_x_95:
[----:B------:R-:W-:Y:S05]  /*4660*/  BSYNC B1 ;  /* 0x0000000000017941 */ /* 0x000fea0003800000 */
.L_x_94:
[----:B-----5:R-:W-:Y:S01]  /*4670*/  FMUL R5, R159, R116 ;  /* 0x000000749f057220 */ /* 0x020fe20000400000 */
[----:B------:R-:W-:Y:S03]  /*4680*/  BSSY B1, `(.L_x_96) ;  /* 0x0000006000017945 */ /* 0x000fe60003800000 */
[----:B------:R-:W-:-:S05]  /*4690*/  FFMA R5, R28, R117, R5 ;  /* 0x000000751c057223 */ /* 0x000fca0000000005 */
[----:B------:R0:W-:Y:S01]  /*46a0*/  @P1 STG.E desc[UR14][R20.64+0x200], R5 ;  /* 0x0002000514001986 */ /* 0x0001e2000c10190e */
[----:B------:R-:W-:-:S13]  /*46b0*/  ISETP.GT.AND P1, PT, R7, 0x80, P4 ;  /* 0x000000800700780c */ /* 0x000fda0002724270 */
[----:B0-----:R-:W-:Y:S05]  /*46c0*/  @!P1 BRA `(.L_x_97) ;  /* 0x0000000000049947 */ /* 0x001fea0003800000 */
[----:B------:R0:W5:Y:S02]  /*46d0*/  LDG.E.LTC128B R159, desc[UR14][R22.64+0x200] ;  /* 0x0002000e169f7981 */ /* 0x000164000c1e1920 */
.L_x_97:
[----:B------:R-:W-:Y:S05]  /*46e0*/  BSYNC B1 ;  /* 0x0000000000017941 */ /* 0x000fea0003800000 */
.L_x_96:
[----:B-----5:R-:W-:Y:S01]  /*46f0*/  FMUL R8, R159, R116 ;  /* 0x000000749f087220 */ /* 0x020fe20000400000 */
[----:B------:R-:W-:Y:S03]  /*4700*/  BSSY B1, `(.L_x_98) ;  /* 0x0000006000017945 */ /* 0x000fe60003800000 */
[----:B------:R-:W-:-:S05]  /*4710*/  FFMA R29, R29, R117, R8 ;  /* 0x000000751d1d7223 */ /* 0x000fca0000000008 */
[----:B------:R0:W-:Y:S01]  /*4720*/  @P1 STG.E desc[UR14][R18.64+0x200], R29 ;  /* 0x0002001d12001986 */ /* 0x0001e2000c10190e */
[----:B------:R-:W-:-:S13]  /*4730*/  ISETP.GT.AND P1, PT, R7, 0x88, P5 ;  /* 0x000000880700780c */ /* 0x000fda0002f24270 */
[----:B0-----:R-:W-:Y:S05]  /*4740*/  @!P1 BRA `(.L_x_99) ;  /* 0x0000000000049947 */ /* 0x001fea0003800000 */
[----:B------:R0:W5:Y:S02]  /*4750*/  LDG.E.LTC128B R159, desc[UR14][R16.64+0x220] ;  /* 0x0002200e109f7981 */ /* 0x000164000c1e1920 */
.L_x_99:
[----:B------:R-:W-:Y:S05]  /*4760*/  BSYNC B1 ;  /* 0x0000000000017941 */ /* 0x000fea0003800000 */
.L_x_98:
[----:B-----5:R-:W-:Y:S01]  /*4770*/  FMUL R5, R159, R116 ;  /* 0x000000749f057220 */ /* 0x020fe20000400000 */
[----:B------:R-:W-:Y:S01]  /*4780*/  ISETP.GT.AND P4, PT, R7, 0x88, P4 ;  /* 0x000000880700780c */ /* 0x000fe20002784270 */
[----:B------:R-:W-:Y:S02]  /*4790*/  BSSY B1, `(.L_x_100) ;  /* 0x0000005000017945 */ /* 0x000fe40003800000 */
[----:B------:R-:W-:-:S05]  /*47a0*/  FFMA R5, R30, R117, R5 ;  /* 0x000000751e057223 */ /* 0x000fca0000000005 */
[----:B------:R0:W-:Y:S05]  /*47b0*/  @P1 STG.E desc[UR14][R20.64+0x220], R5 ;  /* 0x0002200514001986 */ /* 0x0001ea000c10190e */
[----:B------:R-:W-:Y:S05]  /*47c0*/  @!P4 BRA `(.L_x_101) ;  /* 0x000000000004c947 */ /* 0x000fea0003800000 */
[----:B------:R0:W5:Y:S02]  /*47d0*/  LDG.E.LTC128B R159, desc[UR14][R22.64+0x220] ;  /* 0x0002200e169f7981 */ /* 0x000164000c1e1920 */
.L_x_101:
[----:B------:R-:W-:Y:S05]  /*47e0*/  BSYNC B1 ;  /* 0x0000000000017941 */ /* 0x000fea0003800000 */
.L_x_100:
[----:B-----5:R-:W-:Y:S01]  /*47f0*/  FMUL R8, R159, R116 ;  /* 0x000000749f087220 */ /* 0x020fe20000400000 */
[----:B------:R-:W-:Y:S01]  /*4800*/  LOP3.LUT P5, RZ, R130, 0x800, RZ, 0xc0, !PT ;  /* 0x0000080082ff7812 */ /* 0x000fe200078ac0ff */
[----:B------:R-:W-:Y:S02]  /*4810*/  BSSY B1, `(.L_x_102) ;  /* 0x0000006000017945 */ /* 0x000fe40003800000 */
[----:B------:R-:W-:Y:S01]  /*4820*/  FFMA R31, R31, R117, R8 ;  /* 0x000000751f1f7223 */ /* 0x000fe20000000008 */
[----:B------:R-:W-:-:S04]  /*4830*/  ISETP.GT.AND P1, PT, R7, 0x80, P5 ;  /* 0x000000800700780c */ /* 0x000fc80002f24270 */
[----:B------:R0:W-:Y:S09]  /*4840*/  @P4 STG.E desc[UR14][R18.64+0x220], R31 ;  /* 0x0002201f12004986 */ /* 0x0001f2000c10190e */
[----:B------:R-:W-:Y:S05]  /*4850*/  @!P1 BRA `(.L_x_103) ;  /* 0x0000000000049947 */ /* 0x000fea0003800000 */
[----:B------:R0:W5:Y:S02]  /*4860*/  LDG.E.LTC128B R159, desc[UR14][R58.64+0x200] ;  /* 0x0002000e3a9f7981 */ /* 0x000164000c1e1920 */
.L_x_103:
[----:B------:R-:W-:Y:S05]  /*4870*/  BSYNC B1 ;  /* 0x0000000000017941 */ /* 0x000fea0003800000 */
.L_x_102:
[----:B0----5:R-:W-:Y:S01]  /*4880*/  FMUL R5, R159, R116 ;  /* 0x000000749f057220 */ /* 0x021fe20000400000 */
[----:B------:R-:W-:Y:S01]  /*4890*/  @P1 IMAD.MOV.U32 R8, RZ, RZ, R60 ;  /* 0x000000ffff081224 */ /* 0x000fe200078e003c */
[----:B------:R-:W-:Y:S01]  /*48a0*/  LOP3.LUT P4, RZ, R130, 0x400, RZ, 0xc0, !PT ;  /* 0x0000040082ff7812 */ /* 0x000fe2000788c0ff */
[----:B------:R-:W-:Y:S02]  /*48b0*/  @P1 IMAD.MOV.U32 R9, RZ, RZ, R61 ;  /* 0x000000ffff091224 */ /* 0x000fe400078e003d */
[----:B------:R-:W-:Y:S01]  /*48c0*/  FFMA R5, R32, R117, R5 ;  /* 0x0000007520057223 */ /* 0x000fe20000000005 */
[----:B------:R-:W-:Y:S04]  /*48d0*/  BSSY B1, `(.L_x_104) ;  /* 0x0000005000017945 */ /* 0x000fe80003800000 */
[----:B------:R0:W-:Y:S01]  /*48e0*/  @P1 STG.E desc[UR14][R8.64+0x200], R5 ;  /* 0x0002000508001986 */ /* 0x0001e2000c10190e */
[----:B------:R-:W-:-:S13]  /*48f0*/  ISETP.GT.AND P1, PT, R7, 0x80, P4 ;  /* 0x000000800700780c */ /* 0x000fda0002724270 */
[----:B0-----:R-:W-:Y:S05]  /*4900*/  @!P1 BRA `(.L_x_105) ;  /* 0x0000000000049947 */ /* 0x001fea0003800000 */
[----:B------:R0:W5:Y:S02]  /*4910*/  LDG.E.LTC128B R159, desc[UR14][R56.64+0x200] ;  /* 0x0002000e389f7981 */ /* 0x000164000c1e1920 */
.L_x_105:
[----:B------:R-:W-:Y:S05]  /*4920*/  BSYNC B1 ;  /* 0x0000000000017941 */ /* 0x000fea0003800000 */
.L_x_104:
[----:B-----5:R-:W-:Y:S01]  /*4930*/  FMUL R8, R159, R116 ;  /* 0x000000749f087220 */ /* 0x020fe20000400000 */
[----:B------:R-:W-:Y:S01]  /*4940*/  @P1 IMAD.MOV.U32 R9, RZ, RZ, R127 ;  /* 0x000000ffff091224 */ /* 0x000fe200078e007f */
[----:B------:R-:W-:Y:S02]  /*4950*/  BSSY B1, `(.L_x_106) ;  /* 0x0000007000017945 */ /* 0x000fe40003800000 */
[----:B------:R-:W-:Y:S01]  /*4960*/  FFMA R33, R33, R117, R8 ;  /* 0x0000007521217223 */ /* 0x000fe20000000008 */
[----:B------:R-:W-:-:S05]  /*4970*/  @P1 IMAD.MOV.U32 R8, RZ, RZ, R126 ;  /* 0x000000ffff081224 */ /* 0x000fca00078e007e */
[----:B------:R0:W-:Y:S01]  /*4980*/  @P1 STG.E desc[UR14][R8.64+0x200], R33 ;  /* 0x0002002108001986 */ /* 0x0001e2000c10190e */
[----:B------:R-:W-:-:S13]  /*4990*/  ISETP.GT.AND P1, PT, R7, 0x88, P5 ;  /* 0x000000880700780c */ /* 0x000fda0002f24270 */
[----:B0-----:R-:W-:Y:S05]  /*49a0*/  @!P1 BRA `(.L_x_107) ;  /* 0x0000000000049947 */ /* 0x001fea0003800000 */
[----:B------:R0:W5:Y:S02]  /*49b0*/  LDG.E.LTC128B R159, desc[UR14][R58.64+0x220] ;  /* 0x0002200e3a9f7981 */ /* 0x000164000c1e1920 */
.L_x_107:
[----:B------:R-:W-:Y:S05]  /*49c0*/  BSYNC B1 ;  /* 0x0000000000017941 */ /* 0x000fea0003800000 */
.L_x_106:
[----:B-----5:R-:W-:Y:S01]  /*49d0*/  FMUL R5, R159, R116 ;  /* 0x000000749f057220 */ /* 0x020fe20000400000 */
[----:B------:R-:W-:Y:S03]  /*49e0*/  BSSY B1, `(.L_x_108) ;  /* 0x0000006000017945 */ /* 0x000fe60003800000 */
[----:B------:R-:W-:-:S05]  /*49f0*/  FFMA R5, R34, R117, R5 ;  /* 0x0000007522057223 */ /* 0x000fca0000000005 */
[----:B------:R0:W-:Y:S01]  /*4a00*/  @P1 STG.E desc[UR14][R60.64+0x220], R5 ;  /* 0x000220053c001986 */ /* 0x0001e2000c10190e */
[----:B------:R-:W-:-:S13]  /*4a10*/  ISETP.GT.AND P1, PT, R7, 0x88, P4 ;  /* 0x000000880700780c */ /* 0x000fda0002724270 */
[----:B0-----:R-:W-:Y:S05]  /*4a20*/  @!P1 BRA `(.L_x_109) ;  /* 0x0000000000049947 */ /* 0x001fea0003800000 */
[----:B------:R0:W5:Y:S02]  /*4a30*/  LDG.E.LTC128B R159, desc[UR14][R56.64+0x220] ;  /* 0x0002200e389f7981 */ /* 0x000164000c1e1920 */
.L_x_109:
[----:B------:R-:W-:Y:S05]  /*4a40*/  BSYNC B1 ;  /* 0x0000000000017941 */ /* 0x000fea0003800000 */
.L_x_108:
[----:B-----5:R-:W-:Y:S01]  /*4a50*/  FMUL R8, R159, R116 ;  /* 0x000000749f087220 */ /* 0x020fe20000400000 */
[----:B------:R-:W-:Y:S01]  /*4a60*/  ISETP.NE.AND P5, PT, R131, RZ, PT ;  /* 0x000000ff8300720c */ /* 0x000fe20003fa5270 */
[----:B------:R-:W-:Y:S02]  /*4a70*/  BSSY B1, `(.L_x_110) ;  /* 0x0000006000017945 */ /* 0x000fe40003800000 */
[----:B------:R-:W-:-:S05]  /*4a80*/  FFMA R35, R35, R117, R8 ;  /* 0x0000007523237223 */ /* 0x000fca0000000008 */
[----:B------:R0:W-:Y:S01]  /*4a90*/  @P1 STG.E desc[UR14][R126.64+0x220], R35 ;  /* 0x000220237e001986 */ /* 0x0001e2000c10190e */
[----:B------:R-:W-:-:S13]  /*4aa0*/  ISETP.GT.AND P1, PT, R7, 0x80, P5 ;  /* 0x000000800700780c */ /* 0x000fda0002f24270 */
[----:B0-----:R-:W-:Y:S05]  /*4ab0*/  @!P1 BRA `(.L_x_111) ;  /* 0x0000000000049947 */ /* 0x001fea0003800000 */
[----:B------:R0:W5:Y:S02]  /*4ac0*/  LDG.E.LTC128B R159, desc[UR14][R88.64+0x200] ;  /* 0x0002000e589f7981 */ /* 0x000164000c1e1920 */
.L_x_111:
[----:B------:R-:W-:Y:S05]  /*4ad0*/  BSYNC B1 ;  /* 0x0000000000017941 */ /* 0x000fea0003800000 */
.L_x_110:
        /* <DEDUP_REMOVED lines=8> */
.L_x_113:
[----:B------:R-:W-:Y:S05]  /*4b60*/  BSYNC B1 ;  /* 0x0000000000017941 */ /* 0x000fea0003800000 */
.L_x_112:
[----:B-----5:R-:W-:Y:S01]  /*4b70*/  FMUL R8, R159, R116 ;  /* 0x000000749f087220 */ /* 0x020fe20000400000 */
[----:B------:R-:W-:Y:S03]  /*4b80*/  BSSY B1, `(.L_x_114) ;  /* 0x0000006000017945 */ /* 0x000fe60003800000 */
[----:B------:R-:W-:-:S05]  /*4b90*/  FFMA R37, R37, R117, R8 ;  /* 0x0000007525257223 */ /* 0x000fca0000000008 */
[----:B------:R0:W-:Y:S01]  /*4ba0*/  @P1 STG.E desc[UR14][R66.64+0x200], R37 ;  /* 0x0002002542001986 */ /* 0x0001e2000c10190e */
[----:B------:R-:W-:-:S13]  /*4bb0*/  ISETP.GT.AND P1, PT, R7, 0x88, P5 ;  /* 0x000000880700780c */ /* 0x000fda0002f24270 */
[----:B0-----:R-:W-:Y:S05]  /*4bc0*/  @!P1 BRA `(.L_x_115) ;  /* 0x0000000000049947 */ /* 0x001fea0003800000 */
[----:B------:R0:W5:Y:S02]  /*4bd0*/  LDG.E.LTC128B R159, desc[UR14][R88.64+0x220] ;  /* 0x0002200e589f7981 */ /* 0x000164000c1e1920 */
.L_x_115:
[----:B------:R-:W-:Y:S05]  /*4be0*/  BSYNC B1 ;  /* 0x0000000000017941 */ /* 0x000fea0003800000 */
.L_x_114:
[----:B-----5:R-:W-:Y:S01]  /*4bf0*/  FMUL R5, R159, R116 ;  /* 0x000000749f057220 */ /* 0x020fe20000400000 */
[----:B------:R-:W-:Y:S03]  /*4c00*/  BSSY B1, `(.L_x_116) ;  /* 0x0000006000017945 */ /* 0x000fe60003800000 */
[----:B------:R-:W-:-:S05]  /*4c10*/  FFMA R5, R38, R117, R5 ;  /* 0x0000007526057223 */ /* 0x000fca0000000005 */
[----:B------:R0:W-:Y:S01]  /*4c20*/  @P1 STG.E desc[UR14][R68.64+0x220], R5 ;  /* 0x0002200544001986 */ /* 0x0001e2000c10190e */
[----:B------:R-:W-:-:S13]  /*4c30*/  ISETP.GT.AND P1, PT, R7, 0x88, P4 ;  /* 0x000000880700780c */ /* 0x000fda0002724270 */
[----:B0-----:R-:W-:Y:S05]  /*4c40*/  @!P1 BRA `(.L_x_117) ;  /* 0x0000000000049947 */ /* 0x001fea0003800000 */
[----:B------:R0:W5:Y:S02]  /*4c50*/  LDG.E.LTC128B R159, desc[UR14][R62.64+0x220] ;  /* 0x0002200e3e9f7981 */ /* 0x000164000c1e1920 */
.L_x_117:
[----:B------:R-:W-:Y:S05]  /*4c60*/  BSYNC B1 ;  /* 0x0000000000017941 */ /* 0x000fea0003800000 */
.L_x_116:
        /* <DEDUP_REMOVED lines=8> */
.L_x_119:
[----:B------:R-:W-:Y:S05]  /*4cf0*/  BSYNC B1 ;  /* 0x0000000000017941 */ /* 0x000fea0003800000 */
.L_x_118:
        /* <DEDUP_REMOVED lines=8> */
.L_x_121:
[----:B------:R-:W-:Y:S05]  /*4d80*/  BSYNC B1 ;  /* 0x0000000000017941 */ /* 0x000fea0003800000 */
.L_x_120:
[----:B-----5:R-:W-:Y:S01]  /*4d90*/  FMUL R8, R159, R116 ;  /* 0x000000749f087220 */ /* 0x020fe20000400000 */
[----:B------:R-:W-:Y:S03]  /*4da0*/  BSSY B1, `(.L_x_122) ;  /* 0x0000006000017945 */ /* 0x000fe60003800000 */
[----:B------:R-:W-:-:S05]  /*4db0*/  FFMA R41, R41, R117, R8 ;  /* 0x0000007529297223 */ /* 0x000fca0000000008 */
[----:B------:R0:W-:Y:S01]  /*4dc0*/  @P1 STG.E desc[UR14][R132.64+0x200], R41 ;  /* 0x0002002984001986 */ /* 0x0001e2000c10190e */
[----:B------:R-:W-:-:S13]  /*4dd0*/  ISETP.GT.AND P1, PT, R7, 0x88, P5 ;  /* 0x000000880700780c */ /* 0x000fda0002f24270 */
[----:B0-----:R-:W-:Y:S05]  /*4de0*/  @!P1 BRA `(.L_x_123) ;  /* 0x0000000000049947 */ /* 0x001fea0003800000 */
[----:B------:R0:W5:Y:S02]  /*4df0*/  LDG.E.LTC128B R159, desc[UR14][R92.64+0x220] ;  /* 0x0002200e5c9f7981 */ /* 0x000164000c1e1920 */
.L_x_123:
[----:B------:R-:W-:Y:S05]  /*4e00*/  BSYNC B1 ;  /* 0x0000000000017941 */ /* 0x000fea0003800000 */
.L_x_122:
[----:B-----5:R-:W-:Y:S01]  /*4e10*/  FMUL R5, R159, R116 ;  /* 0x000000749f057220 */ /* 0x020fe20000400000 */
[----:B------:R-:W-:Y:S03]  /*4e20*/  BSSY B1, `(.L_x_124) ;  /* 0x0000006000017945 */ /* 0x000fe60003800000 */
[----:B------:R-:W-:-:S05]  /*4e30*/  FFMA R5, R42, R117, R5 ;  /* 0x000000752a057223 */ /* 0x000fca0000000005 */
[----:B------:R0:W-:Y:S01]  /*4e40*/  @P1 STG.E desc[UR14][R72.64+0x220], R5 ;  /* 0x0002200548001986 */ /* 0x0001e2000c10190e */
[----:B------:R-:W-:-:S13]  /*4e50*/  ISETP.GT.AND P1, PT, R7, 0x88, P4 ;  /* 0x000000880700780c */ /* 0x000fda0002724270 */
[----:B0-----:R-:W-:Y:S05]  /*4e60*/  @!P1 BRA `(.L_x_125) ;  /* 0x0000000000049947 */ /* 0x001fea0003800000 */
[----:B------:R0:W5:Y:S02]  /*4e70*/  LDG.E.LTC128B R159, desc[UR14][R90.64+0x220] ;  /* 0x0002200e5a9f7981 */ /* 0x000164000c1e1920 */
.L_x_125:
[----:B------:R-:W-:Y:S05]  /*4e80*/  BSYNC B1 ;  /* 0x0000000000017941 */ /* 0x000fea0003800000 */
.L_x_124:
        /* <DEDUP_REMOVED lines=8> */
.L_x_127:
[----:B------:R-:W-:Y:S05]  /*4f10*/  BSYNC B1 ;  /* 0x0000000000017941 */ /* 0x000fea0003800000 */
.L_x_126:
        /* <DEDUP_REMOVED lines=8> */
.L_x_129:
[----:B------:R-:W-:Y:S05]  /*4fa0*/  BSYNC B1 ;  /* 0x0000000000017941 */ /* 0x000fea0003800000 */
.L_x_128:
[----:B-----5:R-:W-:Y:S01]  /*4fb0*/  FMUL R8, R159, R116 ;  /* 0x000000749f087220 */ /* 0x020fe20000400000 */
[----:B------:R-:W-:Y:S03]  /*4fc0*/  BSSY B1, `(.L_x_130) ;  /* 0x0000006000017945 */ /* 0x000fe60003800000 */
[----:B------:R-:W-:-:S05]  /*4fd0*/  FFMA R45, R45, R117, R8 ;  /* 0x000000752d2d7223 */ /* 0x000fca0000000008 */
[----:B------:R0:W-:Y:S01]  /*4fe0*/  @P1 STG.E desc[UR14][R136.64+0x200], R45 ;  /* 0x0002002d88001986 */ /* 0x0001e2000c10190e */
[----:B------:R-:W-:-:S13]  /*4ff0*/  ISETP.GT.AND P1, PT, R7, 0x88, P5 ;  /* 0x000000880700780c */ /* 0x000fda0002f24270 */
[----:B0-----:R-:W-:Y:S05]  /*5000*/  @!P1 BRA `(.L_x_131) ;  /* 0x0000000000049947 */ /* 0x001fea0003800000 */
[----:B------:R0:W5:Y:S02]  /*5010*/  LDG.E.LTC128B R159, desc[UR14][R96.64+0x220] ;  /* 0x0002200e609f7981 */ /* 0x000164000c1e1920 */
.L_x_131:
[----:B------:R-:W-:Y:S05]  /*5020*/  BSYNC B1 ;  /* 0x0000000000017941 */ /* 0x000fea0003800000 */
.L_x_130:
[----:B-----5:R-:W-:Y:S01]  /*5030*/  FMUL R5, R159, R116 ;  /* 0x000000749f057220 */ /* 0x020fe20000400000 */
[----:B------:R-:W-:Y:S03]  /*5040*/  BSSY B1, `(.L_x_132) ;  /* 0x0000006000017945 */ /* 0x000fe60003800000 */
[----:B------:R-:W-:-:S05]  /*5050*/  FFMA R5, R46, R117, R5 ;  /* 0x000000752e057223 */ /* 0x000fca0000000005 */
[----:B------:R0:W-:Y:S01]  /*5060*/  @P1 STG.E desc[UR14][R76.64+0x220], R5 ;  /* 0x000220054c001986 */ /* 0x0001e2000c10190e */
[----:B------:R-:W-:-:S13]  /*5070*/  ISETP.GT.AND P1, PT, R7, 0x88, P4 ;  /* 0x000000880700780c */ /* 0x000fda0002724270 */
[----:B0-----:R-:W-:Y:S05]  /*5080*/  @!P1 BRA `(.L_x_133) ;  /* 0x0000000000049947 */ /* 0x001fea0003800000 */
[----:B------:R0:W5:Y:S02]  /*5090*/  LDG.E.LTC128B R159, desc[UR14][R94.64+0x220] ;  /* 0x0002200e5e9f7981 */ /* 0x000164000c1e1920 */
.L_x_133:
[----:B------:R-:W-:Y:S05]  /*50a0*/  BSYNC B1 ;  /* 0x0000000000017941 */ /* 0x000fea0003800000 */
.L_x_132:
        /* <DEDUP_REMOVED lines=8> */
.L_x_135:
[----:B------:R-:W-:Y:S05]  /*5130*/  BSYNC B1 ;  /* 0x0000000000017941 */ /* 0x000fea0003800000 */
.L_x_134:
[----:B-----5:R-:W-:Y:S01]  /*5140*/  FMUL R5, R159, R116 ;  /* 0x000000749f057220 */ /* 0x020fe20000400000 */
[----:B------:R-:W-:Y:S03]  /*5150*/  BSSY B1, `(.L_x_136) ;  /* 0x0000006000017945 */ /* 0x000fe60003800000 */
[----:B------:R-:W-:-:S05]  /*5160*/  FFMA R5, R48, R117, R5 ;  /* 0x0000007530057223 */ /* 0x000fca0000000005 */
[----:B------:R0:W-:Y:S01]  /*5170*/  @P1 STG.E desc[UR14][R78.64+0x200], R5 ;  /* 0x000200054e001986 */ /* 0x0001e2000c10190e */
[----:B------:R-:W-:-:S13]  /*5180*/  ISETP.GT.AND P1, PT, R7, 0x80, P6 ;  /* 0x000000800700780c */ /* 0x000fda0003724270 */
[----:B0-----:R-:W-:Y:S05]  /*5190*/  @!P1 BRA `(.L_x_137) ;  /* 0x0000000000049947 */ /* 0x001fea0003800000 */
[----:B------:R0:W5:Y:S02]  /*51a0*/  LDG.E.LTC128B R159, desc[UR14][R98.64+0x200] ;  /* 0x0002000e629f7981 */ /* 0x000164000c1e1920 */
.L_x_137:
[----:B------:R-:W-:Y:S05]  /*51b0*/  BSYNC B1 ;  /* 0x0000000000017941 */ /* 0x000fea0003800000 */
.L_x_136:
[----:B-----5:R-:W-:Y:S01]  /*51c0*/  FMUL R8, R159, R116 ;  /* 0x000000749f087220 */ /* 0x020fe20000400000 */
[----:B------:R-:W-:Y:S01]  /*51d0*/  ISETP.GT.AND P4, PT, R7, 0x88, P4 ;  /* 0x000000880700780c */ /* 0x000fe20002784270 */
[----:B------:R-:W-:Y:S02]  /*51e0*/  BSSY B1, `(.L_x_138) ;  /* 0x0000005000017945 */ /* 0x000fe40003800000 */
[----:B------:R-:W-:-:S05]  /*51f0*/  FFMA R49, R49, R117, R8 ;  /* 0x0000007531317223 */ /* 0x000fca0000000008 */
[----:B------:R0:W-:Y:S05]  /*5200*/  @P1 STG.E desc[UR14][R138.64+0x200], R49 ;  /* 0x000200318a001986 */ /* 0x0001ea000c10190e */
[----:B------:R-:W-:Y:S05]  /*5210*/  @!P4 BRA `(.L_x_139) ;  /* 0x000000000004c947 */ /* 0x000fea0003800000 */
[----:B------:R0:W5:Y:S02]  /*5220*/  LDG.E.LTC128B R159, desc[UR14][R100.64+0x220] ;  /* 0x0002200e649f7981 */ /* 0x000164000c1e1920 */
.L_x_139:
[----:B------:R-:W-:Y:S05]  /*5230*/  BSYNC B1 ;  /* 0x0000000000017941 */ /* 0x000fea0003800000 */
.L_x_138:
[----:B-----5:R-:W-:Y:S01]  /*5240*/  FMUL R5, R159, R116 ;  /* 0x000000749f057220 */ /* 0x020fe20000400000 */
[----:B------:R-:W-:Y:S01]  /*5250*/  ISETP.GT.AND P1, PT, R7, 0x88, P6 ;  /* 0x000000880700780c */ /* 0x000fe20003724270 */
[----:B------:R-:W-:Y:S02]  /*5260*/  BSSY B1, `(.L_x_140) ;  /* 0x0000005000017945 */ /* 0x000fe40003800000 */
[----:B------:R-:W-:-:S05]  /*5270*/  FFMA R5, R50, R117, R5 ;  /* 0x0000007532057223 */ /* 0x000fca0000000005 */
[----:B------:R0:W-:Y:S05]  /*5280*/  @P4 STG.E desc[UR14][R80.64+0x220], R5 ;  /* 0x0002200550004986 */ /* 0x0001ea000c10190e */
[----:B------:R-:W-:Y:S05]  /*5290*/  @!P1 BRA `(.L_x_141) ;  /* 0x0000000000049947 */ /* 0x000fea0003800000 */
[----:B------:R0:W5:Y:S02]  /*52a0*/  LDG.E.LTC128B R159, desc[UR14][R98.64+0x220] ;  /* 0x0002200e629f7981 */ /* 0x000164000c1e1920 */
.L_x_141:
[----:B------:R-:W-:Y:S05]  /*52b0*/  BSYNC B1 ;  /* 0x0000000000017941 */ /* 0x000fea0003800000 */
.L_x_140:
[----:B-----5:R-:W-:Y:S01]  /*52c0*/  FMUL R8, R159, R116 ;  /* 0x000000749f087220 */ /* 0x020fe20000400000 */
[----:B------:R-:W-:Y:S01]  /*52d0*/  ISETP.GT.AND P4, PT, R7, 0x80, P3 ;  /* 0x000000800700780c */ /* 0x000fe20001f84270 */
[----:B------:R-:W-:Y:S02]  /*52e0*/  BSSY B1, `(.L_x_142) ;  /* 0x0000005000017945 */ /* 0x000fe40003800000 */
[----:B------:R-:W-:-:S05]  /*52f0*/  FFMA R51, R51, R117, R8 ;  /* 0x0000007533337223 */ /* 0x000fca0000000008 */
[----:B------:R0:W-:Y:S05]  /*5300*/  @P1 STG.E desc[UR14][R140.64+0x220], R51 ;  /* 0x000220338c001986 */ /* 0x0001ea000c10190e */
[----:B------:R-:W-:Y:S05]  /*5310*/  @!P4 BRA `(.L_x_143) ;  /* 0x000000000004c947 */ /* 0x000fea0003800000 */
[----:B------:R0:W5:Y:S02]  /*5320*/  LDG.E.LTC128B R159, desc[UR14][R118.64+0x200] ;  /* 0x0002000e769f7981 */ /* 0x000164000c1e1920 */
.L_x_143:
[----:B------:R-:W-:Y:S05]  /*5330*/  BSYNC B1 ;  /* 0x0000000000017941 */ /* 0x000fea0003800000 */
.L_x_142:
[----:B0----5:R-:W-:Y:S01]  /*5340*/  FMUL R5, R159, R116 ;  /* 0x000000749f057220 */ /* 0x021fe20000400000 */
[----:B------:R-:W-:Y:S01]  /*5350*/  ISETP.GT.AND P1, PT, R7, 0x80, P2 ;  /* 0x000000800700780c */ /* 0x000fe20001724270 */
[----:B------:R-:W-:Y:S02]  /*5360*/  BSSY B1, `(.L_x_144) ;  /* 0x0000005000017945 */ /* 0x000fe40003800000 */
[----:B------:R-:W-:-:S05]  /*5370*/  FFMA R5, R52, R117, R5 ;  /* 0x0000007534057223 */ /* 0x000fca0000000005 */
[----:B------:R0:W-:Y:S05]  /*5380*/  @P4 STG.E desc[UR14][R82.64+0x200], R5 ;  /* 0x0002000552004986 */ /* 0x0001ea000c10190e */
[----:B------:R-:W-:Y:S05]  /*5390*/  @!P1 BRA `(.L_x_145) ;  /* 0x0000000000049947 */ /* 0x000fea0003800000 */
[----:B------:R0:W5:Y:S02]  /*53a0*/  LDG.E.LTC128B R159, desc[UR14][R120.64+0x200] ;  /* 0x0002000e789f7981 */ /* 0x000164000c1e1920 */
.L_x_145:
[----:B------:R-:W-:Y:S05]  /*53b0*/  BSYNC B1 ;  /* 0x0000000000017941 */ /* 0x000fea0003800000 */
.L_x_144:
[----:B-----5:R-:W-:Y:S01]  /*53c0*/  FMUL R8, R159, R116 ;  /* 0x000000749f087220 */ /* 0x020fe20000400000 */
[----:B------:R-:W-:Y:S01]  /*53d0*/  ISETP.GT.AND P3, PT, R7, 0x88, P3 ;  /* 0x000000880700780c */ /* 0x000fe20001f64270 */
[----:B------:R-:W-:Y:S02]  /*53e0*/  BSSY B1, `(.L_x_146) ;  /* 0x0000005000017945 */ /* 0x000fe40003800000 */
[----:B------:R-:W-:-:S05]  /*53f0*/  FFMA R53, R53, R117, R8 ;  /* 0x0000007535357223 */ /* 0x000fca0000000008 */
[----:B------:R0:W-:Y:S05]  /*5400*/  @P1 STG.E desc[UR14][R122.64+0x200], R53 ;  /* 0x000200357a001986 */ /* 0x0001ea000c10190e */
[----:B------:R-:W-:Y:S05]  /*5410*/  @!P3 BRA `(.L_x_147) ;  /* 0x000000000004b947 */ /* 0x000fea0003800000 */
[----:B------:R0:W5:Y:S02]  /*5420*/  LDG.E.LTC128B R159, desc[UR14][R118.64+0x220] ;  /* 0x0002200e769f7981 */ /* 0x000164000c1e1920 */
.L_x_147:
[----:B------:R-:W-:Y:S05]  /*5430*/  BSYNC B1 ;  /* 0x0000000000017941 */ /* 0x000fea0003800000 */
.L_x_146:
[----:B0----5:R-:W-:Y:S01]  /*5440*/  FMUL R5, R159, R116 ;  /* 0x000000749f057220 */ /* 0x021fe20000400000 */
[----:B------:R-:W-:Y:S01]  /*5450*/  ISETP.GT.AND P2, PT, R7, 0x88, P2 ;  /* 0x000000880700780c */ /* 0x000fe20001744270 */
[----:B------:R-:W-:Y:S02]  /*5460*/  BSSY B1, `(.L_x_148) ;  /* 0x0000005000017945 */ /* 0x000fe40003800000 */
[----:B------:R-:W-:-:S05]  /*5470*/  FFMA R5, R54, R117, R5 ;  /* 0x0000007536057223 */ /* 0x000fca0000000005 */
[----:B------:R0:W-:Y:S05]  /*5480*/  @P3 STG.E desc[UR14][R124.64+0x220], R5 ;  /* 0x000220057c003986 */ /* 0x0001ea000c10190e */
[----:B------:R-:W-:Y:S05]  /*5490*/  @!P2 BRA `(.L_x_149) ;  /* 0x000000000004a947 */ /* 0x000fea0003800000 */
[----:B------:R0:W5:Y:S02]  /*54a0*/  LDG.E.LTC128B R159, desc[UR14][R120.64+0x220] ;  /* 0x0002200e789f7981 */ /* 0x000164000c1e1920 */
.L_x_149:
[----:B------:R-:W-:Y:S05]  /*54b0*/  BSYNC B1 ;  /* 0x0000000000017941 */ /* 0x000fea0003800000 */
.L_x_148:
[----:B-----5:R-:W-:-:S04]  /*54c0*/  FMUL R8, R159, R116 ;  /* 0x000000749f087220 */ /* 0x020fc80000400000 */
[----:B------:R-:W-:Y:S01]  /*54d0*/  FFMA R55, R55, R117, R8 ;  /* 0x0000007537377223 */ /* 0x000fe20000000008 */
[----:B------:R-:W-:Y:S06]  /*54e0*/  @!P2 BRA `(.L_x_150) ;  /* 0x00000010009ca947 */ /* 0x000fec0003800000 */
[----:B------:R0:W-:Y:S01]  /*54f0*/  STG.E desc[UR14][R84.64+0x220], R55 ;  /* 0x0002203754007986 */ /* 0x0001e2000c10190e */
[----:B------:R-:W-:Y:S05]  /*5500*/  BRA `(.L_x_150) ;  /* 0x0000001000947947 */ /* 0x000fea0003800000 */
.L_x_27:
[----:B------:R-:W-:Y:S01]  /*5510*/  ULDC.64 UR8, c[0x0][0x6c0] ;  /* 0x0001b00000087ab9 */ /* 0x000fe20000000a00 */
[----:B------:R-:W-:Y:S01]  /*5520*/  P2R R98, PR, RZ, 0x1 ;  /* 0x00000001ff627803 */ /* 0x000fe20000000000 */
[-C--:B--2---:R-:W-:Y:S01]  /*5530*/  FMUL R5, R56, R117.reuse ;  /* 0x0000007538057220 */ /* 0x084fe20000400000 */
[----:B------:R-:W-:Y:S01]  /*5540*/  LEA R8, P2, R14, UR8, 0x2 ;  /* 0x000000080e087c11 */ /* 0x000fe2000f8410ff */
[-C--:B------:R-:W-:Y:S01]  /*5550*/  FMUL R57, R57, R117.reuse ;  /* 0x0000007539397220 */ /* 0x080fe20000400000 */
[----:B------:R-:W-:Y:S01]  /*5560*/  ISETP.GT.AND P0, PT, R102, 0x1, PT ;  /* 0x000000016600780c */ /* 0x000fe20003f04270 */
[-C--:B------:R-:W-:Y:S01]  /*5570*/  FMUL R59, R59, R117.reuse ;  /* 0x000000753b3b7220 */ /* 0x080fe20000400000 */
[----:B------:R-:W-:Y:S01]  /*5580*/  LEA.HI.X R9, R14, UR9, R13, 0x2, P2 ;  /* 0x000000090e097c11 */ /* 0x000fe200090f140d */
[----:B------:R-:W-:Y:S01]  /*5590*/  FMUL R13, R58, R117 ;  /* 0x000000753a0d7220 */ /* 0x000fe20000400000 */
[C---:B------:R-:W-:Y:S01]  /*55a0*/  ISETP.GT.AND P2, PT, R7.reuse, RZ, P0 ;  /* 0x000000ff0700720c */ /* 0x040fe20000744270 */
[----:B------:R-:W-:Y:S01]  /*55b0*/  USHF.L.U32 UR8, UR6, 0x2, URZ ;  /* 0x0000000206087899 */ /* 0x000fe2000800063f */
[C---:B------:R-:W-:Y:S01]  /*55c0*/  LEA R10, P4, R18.reuse, R8, 0x2 ;  /* 0x00000008120a7211 */ /* 0x040fe200078810ff */
[----:B------:R0:W-:Y:S01]  /*55d0*/  @P3 STG.E desc[UR14][R8.64], R5 ;  /* 0x0000000508003986 */ /* 0x0001e2000c10190e */
[----:B------:R-:W-:Y:S01]  /*55e0*/  ISETP.GT.AND P3, PT, R7, 0x8, P1 ;  /* 0x000000080700780c */ /* 0x000fe20000f64270 */
[----:B------:R-:W-:Y:S01]  /*55f0*/  USHF.L.U64.HI UR7, UR6, 0x2, UR5 ;  /* 0x0000000206077899 */ /* 0x000fe20008010205 */
[----:B------:R-:W-:Y:S01]  /*5600*/  LEA.HI.X R11, R18, R9, R19, 0x2, P4 ;  /* 0x00000009120b7211 */ /* 0x000fe200020f1413 */
[----:B------:R-:W-:Y:S01]  /*5610*/  IMAD R19, R19, 0x1c, RZ ;  /* 0x0000001c13137824 */ /* 0x000fe200078e02ff */
[C---:B------:R-:W-:Y:S01]  /*5620*/  ISETP.GT.AND P6, PT, R102.reuse, 0x8, PT ;  /* 0x000000086600780c */ /* 0x040fe20003fc4270 */
[----:B------:R-:W-:Y:S01]  /*5630*/  FMUL R61, R61, R117 ;  /* 0x000000753d3d7220 */ /* 0x000fe20000400000 */
[----:B------:R-:W-:Y:S01]  /*5640*/  ISETP.GT.AND P5, PT, R102, 0x9, PT ;  /* 0x000000096600780c */ /* 0x000fe20003fa4270 */
[----:B------:R-:W-:Y:S01]  /*5650*/  IMAD.WIDE.U32 R20, R18, 0x1c, R10 ;  /* 0x0000001c12147825 */ /* 0x000fe200078e000a */
[----:B------:R-:W-:Y:S01]  /*5660*/  P2R R96, PR, RZ, 0x1 ;  /* 0x00000001ff607803 */ /* 0x000fe20000000000 */
[----:B------:R1:W-:Y:S01]  /*5670*/  @P2 STG.E desc[UR14][R10.64], R57 ;  /* 0x000000390a002986 */ /* 0x0003e2000c10190e */
[----:B------:R-:W-:Y:S01]  /*5680*/  ISETP.GT.AND P2, PT, R7, 0x8, P0 ;  /* 0x000000080700780c */ /* 0x000fe20000744270 */
[----:B------:R-:W-:-:S02]  /*5690*/  IMAD.IADD R21, R19, 0x1, R21 ;  /* 0x0000000113157824 */ /* 0x000fc400078e0215 */
[-C--:B0-----:R-:W-:Y:S01]  /*56a0*/  FMUL R5, R60, R117.reuse ;  /* 0x000000753c057220 */ /* 0x081fe20000400000 */
[----:B------:R0:W-:Y:S01]  /*56b0*/  @P3 STG.E desc[UR14][R8.64+0x20], R13 ;  /* 0x0000200d08003986 */ /* 0x0001e2000c10190e */
[----:B------:R-:W-:Y:S01]  /*56c0*/  ISETP.GT.AND P3, PT, R7, RZ, P6 ;  /* 0x000000ff0700720c */ /* 0x000fe20003764270 */
[-C--:B------:R-:W-:Y:S01]  /*56d0*/  FMUL R65, R65, R117.reuse ;  /* 0x0000007541417220 */ /* 0x080fe20000400000 */
[----:B------:R-:W-:Y:S01]  /*56e0*/  ISETP.GT.AND P0, PT, R102, 0x11, PT ;  /* 0x000000116600780c */ /* 0x000fe20003f04270 */
[-C--:B------:R-:W-:Y:S01]  /*56f0*/  FMUL R67, R67, R117.reuse ;  /* 0x0000007543437220 */ /* 0x080fe20000400000 */
[-C--:B------:R-:W-:Y:S01]  /*5700*/  FMUL R69, R69, R117.reuse ;  /* 0x0000007545457220 */ /* 0x080fe20000400000 */
[-C--:B------:R-:W-:Y:S01]  /*5710*/  FMUL R71, R71, R117.reuse ;  /* 0x0000007547477220 */ /* 0x080fe20000400000 */
[-C--:B------:R-:W-:Y:S01]  /*5720*/  FMUL R73, R73, R117.reuse ;  /* 0x0000007549497220 */ /* 0x080fe20000400000 */
[-C--:B-1----:R-:W-:Y:S01]  /*5730*/  FMUL R57, R63, R117.reuse ;  /* 0x000000753f397220 */ /* 0x082fe20000400000 */
[-C--:B------:R-:W-:Y:S01]  /*5740*/  FMUL R75, R75, R117.reuse ;  /* 0x000000754b4b7220 */ /* 0x080fe20000400000 */
[----:B------:R1:W-:Y:S01]  /*5750*/  @P2 STG.E desc[UR14][R10.64+0x20], R59 ;  /* 0x0000203b0a002986 */ /* 0x0003e2000c10190e */
[----:B------:R-:W-:Y:S01]  /*5760*/  IADD3 R18, P2, R10, UR8, RZ ;  /* 0x000000080a127c10 */ /* 0x000fe2000ff5e0ff */
[-C--:B0-----:R-:W-:Y:S01]  /*5770*/  FMUL R13, R62, R117.reuse ;  /* 0x000000753e0d7220 */ /* 0x081fe20000400000 */
[-C--:B------:R-:W-:Y:S01]  /*5780*/  FMUL R91, R76, R117.reuse ;  /* 0x000000754c5b7220 */ /* 0x080fe20000400000 */
[----:B------:R0:W-:Y:S01]  /*5790*/  @P3 STG.E desc[UR14][R20.64], R5 ;  /* 0x0000000514003986 */ /* 0x0001e2000c10190e */
[----:B------:R-:W-:Y:S01]  /*57a0*/  IADD3.X R19, R11, UR7, RZ, P2, !PT ;  /* 0x000000070b137c10 */ /* 0x000fe200097fe4ff */
[-C--:B------:R-:W-:Y:S01]  /*57b0*/  FMUL R77, R77, R117.reuse ;  /* 0x000000754d4d7220 */ /* 0x080fe20000400000 */
[----:B------:R-:W-:Y:S01]  /*57c0*/  ISETP.GT.AND P2, PT, R7, RZ, P5 ;  /* 0x000000ff0700720c */ /* 0x000fe20002f44270 */
[-C--:B------:R-:W-:Y:S01]  /*57d0*/  FMUL R97, R80, R117.reuse ;  /* 0x0000007550617220 */ /* 0x080fe20000400000 */
[----:B------:R-:W-:Y:S01]  /*57e0*/  ISETP.GT.AND P3, PT, R102, 0x10, PT ;  /* 0x000000106600780c */ /* 0x000fe20003f64270 */
[-C--:B------:R-:W-:Y:S01]  /*57f0*/  FMUL R99, R81, R117.reuse ;  /* 0x0000007551637220 */ /* 0x080fe20000400000 */
[-C--:B------:R-:W-:Y:S01]  /*5800*/  FMUL R85, R85, R117.reuse ;  /* 0x0000007555557220 */ /* 0x080fe20000400000 */
[-C--:B-1----:R-:W-:Y:S01]  /*5810*/  FMUL R59, R66, R117.reuse ;  /* 0x00000075423b7220 */ /* 0x082fe20000400000 */
[-C--:B------:R-:W-:Y:S01]  /*5820*/  FMUL R87, R87, R117.reuse ;  /* 0x0000007557577220 */ /* 0x080fe20000400000 */
[-C--:B------:R-:W-:Y:S01]  /*5830*/  FMUL R25, R25, R117.reuse ;  /* 0x0000007519197220 */ /* 0x080fe20000400000 */
[-C--:B------:R-:W-:Y:S01]  /*5840*/  FMUL R27, R27, R117.reuse ;  /* 0x000000751b1b7220 */ /* 0x080fe20000400000 */
[-C--:B0-----:R-:W-:Y:S01]  /*5850*/  FMUL R5, R64, R117.reuse ;  /* 0x0000007540057220 */ /* 0x081fe20000400000 */
[-C--:B------:R-:W-:Y:S01]  /*5860*/  FMUL R29, R29, R117.reuse ;  /* 0x000000751d1d7220 */ /* 0x080fe20000400000 */
[-C--:B------:R-:W-:Y:S01]  /*5870*/  FMUL R31, R31, R117.reuse ;  /* 0x000000751f1f7220 */ /* 0x080fe20000400000 */
[-C--:B------:R-:W-:Y:S01]  /*5880*/  FMUL R33, R33, R117.reuse ;  /* 0x0000007521217220 */ /* 0x080fe20000400000 */
[----:B------:R-:W-:Y:S01]  /*5890*/  @P2 STG.E desc[UR14][R18.64], R61 ;  /* 0x0000003d12002986 */ /* 0x000fe2000c10190e */
[----:B------:R-:W-:Y:S01]  /*58a0*/  ISETP.GT.AND P2, PT, R7, 0x8, P6 ;  /* 0x000000080700780c */ /* 0x000fe20003744270 */
[-C--:B------:R-:W-:Y:S01]  /*58b0*/  FMUL R35, R35, R117.reuse ;  /* 0x0000007523237220 */ /* 0x080fe20000400000 */
        /* <DEDUP_REMOVED lines=9> */
[----:B------:R-:W-:-:S02]  /*5950*/  FMUL R55, R55, R117 ;  /* 0x0000007537377220 */ /* 0x000fc40000400000 */
[----:B------:R0:W-:Y:S01]  /*5960*/  @P2 STG.E desc[UR14][R20.64+0x20], R13 ;  /* 0x0000200d14002986 */ /* 0x0001e2000c10190e */
[----:B------:R-:W-:-:S13]  /*5970*/  ISETP.GT.AND P2, PT, R7, 0x8, P5 ;  /* 0x000000080700780c */ /* 0x000fda0002f44270 */
[----:B------:R-:W-:Y:S01]  /*5980*/  @P2 STG.E desc[UR14][R18.64+0x20], R57 ;  /* 0x0000203912002986 */ /* 0x000fe2000c10190e */
[----:B------:R-:W-:-:S04]  /*5990*/  IADD3 R88, P2, R20, UR8, RZ ;  /* 0x0000000814587c10 */ /* 0x000fc8000ff5e0ff */
[----:B------:R-:W-:Y:S02]  /*59a0*/  IADD3.X R89, R21, UR7, RZ, P2, !PT ;  /* 0x0000000715597c10 */ /* 0x000fe400097fe4ff */
        /* <DEDUP_REMOVED lines=9> */
[----:B0-----:R-:W-:Y:S02]  /*5a40*/  IADD3.X R13, R17, UR7, RZ, P2, !PT ;  /* 0x00000007110d7c10 */ /* 0x001fe400097fe4ff */
[----:B------:R-:W-:-:S13]  /*5a50*/  ISETP.GT.AND P2, PT, R7, RZ, P3 ;  /* 0x000000ff0700720c */ /* 0x000fda0001f44270 */
[----:B------:R0:W-:Y:S01]  /*5a60*/  @P2 STG.E desc[UR14][R88.64], R5 ;  /* 0x0000000558002986 */ /* 0x0001e2000c10190e */
[----:B------:R-:W-:Y:S01]  /*5a70*/  ISETP.GT.AND P2, PT, R7, RZ, P0 ;  /* 0x000000ff0700720c */ /* 0x000fe20000744270 */
[----:B0-----:R-:W-:-:S12]  /*5a80*/  FMUL R5, R68, R117 ;  /* 0x0000007544057220 */ /* 0x001fd80000400000 */
[----:B------:R-:W-:Y:S01]  /*5a90*/  @P2 STG.E desc[UR14][R62.64], R65 ;  /* 0x000000413e002986 */ /* 0x000fe2000c10190e */
[----:B------:R-:W-:Y:S02]  /*5aa0*/  ISETP.GT.AND P2, PT, R7, 0x8, P3 ;  /* 0x000000080700780c */ /* 0x000fe40001f44270 */
[----:B------:R-:W-:-:S11]  /*5ab0*/  ISETP.GT.AND P3, PT, R102, 0x18, PT ;  /* 0x000000186600780c */ /* 0x000fd60003f64270 */
[----:B------:R-:W-:Y:S02]  /*5ac0*/  @P2 IMAD.MOV.U32 R56, RZ, RZ, R88 ;  /* 0x000000ffff382224 */ /* 0x000fe400078e0058 */
[----:B------:R-:W-:-:S05]  /*5ad0*/  @P2 IMAD.MOV.U32 R57, RZ, RZ, R89 ;  /* 0x000000ffff392224 */ /* 0x000fca00078e0059 */
[----:B------:R0:W-:Y:S01]  /*5ae0*/  @P2 STG.E desc[UR14][R56.64+0x20], R59 ;  /* 0x0000203b38002986 */ /* 0x0001e2000c10190e */
[----:B------:R-:W-:Y:S02]  /*5af0*/  ISETP.GT.AND P2, PT, R7, 0x8, P0 ;  /* 0x000000080700780c */ /* 0x000fe40000744270 */
[----:B------:R-:W-:-:S11]  /*5b00*/  ISETP.GT.AND P0, PT, R102, 0x19, PT ;  /* 0x000000196600780c */ /* 0x000fd60003f04270 */
[----:B0-----:R-:W-:Y:S02]  /*5b10*/  @P2 IMAD.MOV.U32 R56, RZ, RZ, R62 ;  /* 0x000000ffff382224 */ /* 0x001fe400078e003e */
[----:B------:R-:W-:-:S05]  /*5b20*/  @P2 IMAD.MOV.U32 R57, RZ, RZ, R63 ;  /* 0x000000ffff392224 */ /* 0x000fca00078e003f */
[----:B------:R0:W-:Y:S01]  /*5b30*/  @P2 STG.E desc[UR14][R56.64+0x20], R67 ;  /* 0x0000204338002986 */ /* 0x0001e2000c10190e */
[----:B------:R-:W-:-:S04]  /*5b40*/  IADD3 R94, P2, R88, UR8, RZ ;  /* 0x00000008585e7c10 */ /* 0x000fc8000ff5e0ff */
[----:B------:R-:W-:Y:S02]  /*5b50*/  IADD3.X R95, R89, UR7, RZ, P2, !PT ;  /* 0x00000007595f7c10 */ /* 0x000fe400097fe4ff */
[----:B------:R-:W-:Y:S01]  /*5b60*/  ISETP.GT.AND P2, PT, R7, RZ, P3 ;  /* 0x000000ff0700720c */ /* 0x000fe20001f44270 */
[----:B0-----:R-:W-:-:S12]  /*5b70*/  FMUL R67, R72, R117 ;  /* 0x0000007548437220 */ /* 0x001fd80000400000 */
[----:B------:R0:W-:Y:S01]  /*5b80*/  @P2 STG.E desc[UR14][R94.64], R5 ;  /* 0x000000055e002986 */ /* 0x0001e2000c10190e */
[----:B------:R-:W-:Y:S01]  /*5b90*/  ISETP.GT.AND P2, PT, R7, RZ, P0 ;  /* 0x000000ff0700720c */ /* 0x000fe20000744270 */
[----:B0-----:R-:W-:-:S12]  /*5ba0*/  FMUL R5, R70, R117 ;  /* 0x0000007546057220 */ /* 0x001fd80000400000 */
[----:B------:R-:W-:Y:S01]  /*5bb0*/  @P2 STG.E desc[UR14][R22.64], R69 ;  /* 0x0000004516002986 */ /* 0x000fe2000c10190e */
[----:B------:R-:W-:-:S04]  /*5bc0*/  IADD3 R92, P2, R88, UR8, RZ ;  /* 0x00000008585c7c10 */ /* 0x000fc8000ff5e0ff */
[----:B------:R-:W-:Y:S02]  /*5bd0*/  IADD3.X R93, R89, UR7, RZ, P2, !PT ;  /* 0x00000007595d7c10 */ /* 0x000fe400097fe4ff */
[----:B------:R-:W-:-:S04]  /*5be0*/  IADD3 R60, P2, R14, UR8, RZ ;  /* 0x000000080e3c7c10 */ /* 0x000fc8000ff5e0ff */
[----:B------:R-:W-:Y:S02]  /*5bf0*/  IADD3.X R61, R15, UR7, RZ, P2, !PT ;  /* 0x000000070f3d7c10 */ /* 0x000fe400097fe4ff */
[----:B------:R-:W-:-:S04]  /*5c00*/  IADD3 R56, P2, R12, UR8, RZ ;  /* 0x000000080c387c10 */ /* 0x000fc8000ff5e0ff */
[----:B------:R-:W-:Y:S02]  /*5c10*/  IADD3.X R57, R13, UR7, RZ, P2, !PT ;  /* 0x000000070d397c10 */ /* 0x000fe400097fe4ff */
[----:B------:R-:W-:Y:S02]  /*5c20*/  ISETP.GT.AND P2, PT, R7, 0x8, P3 ;  /* 0x000000080700780c */ /* 0x000fe40001f44270 */
[----:B------:R-:W-:-:S11]  /*5c30*/  ISETP.GT.AND P3, PT, R102, 0x20, PT ;  /* 0x000000206600780c */ /* 0x000fd60003f64270 */
[----:B------:R0:W-:Y:S01]  /*5c40*/  @P2 STG.E desc[UR14][R92.64+0x20], R5 ;  /* 0x000020055c002986 */ /* 0x0001e2000c10190e */
[----:B------:R-:W-:Y:S02]  /*5c50*/  ISETP.GT.AND P2, PT, R7, 0x8, P0 ;  /* 0x000000080700780c */ /* 0x000fe40000744270 */
[----:B------:R-:W-:Y:S01]  /*5c60*/  ISETP.GT.AND P0, PT, R102, 0x21, PT ;  /* 0x000000216600780c */ /* 0x000fe20003f04270 */
[----:B0-----:R-:W-:-:S10]  /*5c70*/  FMUL R5, R74, R117 ;  /* 0x000000754a057220 */ /* 0x001fd40000400000 */
[----:B------:R0:W-:Y:S01]  /*5c80*/  @P2 STG.E desc[UR14][R16.64+0x20], R71 ;  /* 0x0000204710002986 */ /* 0x0001e2000c10190e */
[----:B------:R-:W-:-:S04]  /*5c90*/  IADD3 R68, P2, R94, UR8, RZ ;  /* 0x000000085e447c10 */ /* 0x000fc8000ff5e0ff */
[----:B------:R-:W-:Y:S02]  /*5ca0*/  IADD3.X R69, R95, UR7, RZ, P2, !PT ;  /* 0x000000075f457c10 */ /* 0x000fe400097fe4ff */
[----:B------:R-:W-:-:S13]  /*5cb0*/  ISETP.GT.AND P2, PT, R7, RZ, P3 ;  /* 0x000000ff0700720c */ /* 0x000fda0001f44270 */
[----:B------:R-:W-:Y:S01]  /*5cc0*/  @P2 STG.E desc[UR14][R68.64], R67 ;  /* 0x0000004344002986 */ /* 0x000fe2000c10190e */
[----:B------:R-:W-:-:S13]  /*5cd0*/  ISETP.GT.AND P2, PT, R7, RZ, P0 ;  /* 0x000000ff0700720c */ /* 0x000fda0000744270 */
[----:B------:R-:W-:Y:S01]  /*5ce0*/  @P2 STG.E desc[UR14][R14.64], R73 ;  /* 0x000000490e002986 */ /* 0x000fe2000c10190e */
[----:B------:R-:W-:-:S04]  /*5cf0*/  IADD3 R70, P2, R92, UR8, RZ ;  /* 0x000000085c467c10 */ /* 0x000fc8000ff5e0ff */
[----:B0-----:R-:W-:Y:S02]  /*5d00*/  IADD3.X R71, R93, UR7, RZ, P2, !PT ;  /* 0x000000075d477c10 */ /* 0x001fe400097fe4ff */
[----:B------:R-:W-:-:S04]  /*5d10*/  IADD3 R64, P2, R60, UR8, RZ ;  /* 0x000000083c407c10 */ /* 0x000fc8000ff5e0ff */
[----:B------:R-:W-:Y:S02]  /*5d20*/  IADD3.X R65, R61, UR7, RZ, P2, !PT ;  /* 0x000000073d417c10 */ /* 0x000fe400097fe4ff */
[----:B------:R-:W-:-:S04]  /*5d30*/  IADD3 R58, P2, R56, UR8, RZ ;  /* 0x00000008383a7c10 */ /* 0x000fc8000ff5e0ff */
[----:B------:R-:W-:Y:S02]  /*5d40*/  IADD3.X R59, R57, UR7, RZ, P2, !PT ;  /* 0x00000007393b7c10 */ /* 0x000fe400097fe4ff */
[----:B------:R-:W-:-:S13]  /*5d50*/  ISETP.GT.AND P2, PT, R7, 0x8, P3 ;  /* 0x000000080700780c */ /* 0x000fda0001f44270 */
[----:B------:R0:W-:Y:S01]  /*5d60*/  @P2 STG.E desc[UR14][R70.64+0x20], R5 ;  /* 0x0000200546002986 */ /* 0x0001e2000c10190e */
[----:B------:R-:W-:Y:S02]  /*5d70*/  ISETP.GT.AND P2, PT, R7, 0x8, P0 ;  /* 0x000000080700780c */ /* 0x000fe40000744270 */
[----:B------:R-:W-:Y:S01]  /*5d80*/  ISETP.GT.AND P0, PT, R102, 0x28, PT ;  /* 0x000000286600780c */ /* 0x000fe20003f04270 */
[----:B0-----:R-:W-:-:S10]  /*5d90*/  FMUL R5, R78, R117 ;  /* 0x000000754e057220 */ /* 0x001fd40000400000 */
[----:B------:R-:W-:Y:S01]  /*5da0*/  @P2 STG.E desc[UR14][R12.64+0x20], R75 ;  /* 0x0000204b0c002986 */ /* 0x000fe2000c10190e */
[----:B------:R-:W-:-:S04]  /*5db0*/  IADD3 R72, P2, R68, UR8, RZ ;  /* 0x0000000844487c10 */ /* 0x000fc8000ff5e0ff */
[----:B------:R-:W-:Y:S02]  /*5dc0*/  IADD3.X R73, R69, UR7, RZ, P2, !PT ;  /* 0x0000000745497c10 */ /* 0x000fe400097fe4ff */
[----:B------:R-:W-:-:S13]  /*5dd0*/  ISETP.GT.AND P2, PT, R7, RZ, P0 ;  /* 0x000000ff0700720c */ /* 0x000fda0000744270 */
[----:B------:R0:W-:Y:S01]  /*5de0*/  @P2 STG.E desc[UR14][R72.64], R91 ;  /* 0x0000005b48002986 */ /* 0x0001e2000c10190e */
[----:B------:R-:W-:-:S04]  /*5df0*/  ISETP.GT.AND P2, PT, R102, 0x29, PT ;  /* 0x000000296600780c */ /* 0x000fc80003f44270 */
[----:B------:R-:W-:Y:S01]  /*5e00*/  ISETP.GT.AND P3, PT, R7, RZ, P2 ;  /* 0x000000ff0700720c */ /* 0x000fe20001764270 */
[----:B0-----:R-:W-:-:S12]  /*5e10*/  FMUL R91, R79, R117 ;  /* 0x000000754f5b7220 */ /* 0x001fd80000400000 */
[----:B------:R-:W-:Y:S01]  /*5e20*/  @P3 STG.E desc[UR14][R60.64], R77 ;  /* 0x0000004d3c003986 */ /* 0x000fe2000c10190e */
[----:B------:R-:W-:-:S04]  /*5e30*/  IADD3 R74, P3, R70, UR8, RZ ;  /* 0x00000008464a7c10 */ /* 0x000fc8000ff7e0ff */
[----:B------:R-:W-:Y:S02]  /*5e40*/  IADD3.X R75, R71, UR7, RZ, P3, !PT ;  /* 0x00000007474b7c10 */ /* 0x000fe40009ffe4ff */
[----:B------:R-:W-:-:S04]  /*5e50*/  IADD3 R66, P3, R64, UR8, RZ ;  /* 0x0000000840427c10 */ /* 0x000fc8000ff7e0ff */
[----:B------:R-:W-:Y:S02]  /*5e60*/  IADD3.X R67, R65, UR7, RZ, P3, !PT ;  /* 0x0000000741437c10 */ /* 0x000fe40009ffe4ff */
[----:B------:R-:W-:-:S13]  /*5e70*/  ISETP.GT.AND P3, PT, R7, 0x8, P0 ;  /* 0x000000080700780c */ /* 0x000fda0000764270 */
[----:B------:R0:W-:Y:S01]  /*5e80*/  @P3 STG.E desc[UR14][R74.64+0x20], R5 ;  /* 0x000020054a003986 */ /* 0x0001e2000c10190e */
[----:B------:R-:W-:Y:S01]  /*5e90*/  ISETP.GT.AND P3, PT, R7, 0x8, P2 ;  /* 0x000000080700780c */ /* 0x000fe20001764270 */
[----:B0-----:R-:W-:-:S12]  /*5ea0*/  FMUL R5, R82, R117 ;  /* 0x0000007552057220 */ /* 0x001fd80000400000 */
[----:B------:R-:W-:Y:S01]  /*5eb0*/  @P3 STG.E desc[UR14][R56.64+0x20], R91 ;  /* 0x0000205b38003986 */ /* 0x000fe2000c10190e */
[----:B------:R-:W-:-:S04]  /*5ec0*/  IADD3 R78, P3, R72, UR8, RZ ;  /* 0x00000008484e7c10 */ /* 0x000fc8000ff7e0ff */
[----:B------:R-:W-:Y:S02]  /*5ed0*/  IADD3.X R79, R73, UR7, RZ, P3, !PT ;  /* 0x00000007494f7c10 */ /* 0x000fe40009ffe4ff */
[----:B------:R-:W-:-:S04]  /*5ee0*/  ISETP.GT.AND P3, PT, R102, 0x30, PT ;  /* 0x000000306600780c */ /* 0x000fc80003f64270 */
[----:B------:R-:W-:-:S13]  /*5ef0*/  ISETP.GT.AND P4, PT, R7, RZ, P3 ;  /* 0x000000ff0700720c */ /* 0x000fda0001f84270 */
[----:B------:R0:W-:Y:S01]  /*5f00*/  @P4 STG.E desc[UR14][R78.64], R97 ;  /* 0x000000614e004986 */ /* 0x0001e2000c10190e */
[----:B------:R-:W-:-:S04]  /*5f10*/  ISETP.GT.AND P4, PT, R102, 0x31, PT ;  /* 0x000000316600780c */ /* 0x000fc80003f84270 */
[----:B------:R-:W-:Y:S01]  /*5f20*/  ISETP.GT.AND P5, PT, R7, RZ, P4 ;  /* 0x000000ff0700720c */ /* 0x000fe200027a4270 */
[----:B0-----:R-:W-:-:S12]  /*5f30*/  FMUL R97, R83, R117 ;  /* 0x0000007553617220 */ /* 0x001fd80000400000 */
[----:B------:R0:W-:Y:S01]  /*5f40*/  @P5 STG.E desc[UR14][R64.64], R99 ;  /* 0x0000006340005986 */ /* 0x0001e2000c10190e */
[----:B------:R-:W-:-:S04]  /*5f50*/  IADD3 R80, P5, R74, UR8, RZ ;  /* 0x000000084a507c10 */ /* 0x000fc8000ffbe0ff */
[----:B------:R-:W-:Y:S02]  /*5f60*/  IADD3.X R81, R75, UR7, RZ, P5, !PT ;  /* 0x000000074b517c10 */ /* 0x000fe4000affe4ff */
[----:B------:R-:W-:Y:S01]  /*5f70*/  ISETP.GT.AND P5, PT, R7, 0x8, P3 ;  /* 0x000000080700780c */ /* 0x000fe20001fa4270 */
        /* <DEDUP_REMOVED lines=9> */
[----:B------:R-:W-:-:S04]  /*6010*/  ISETP.GT.AND P5, PT, R102, 0x38, PT ;  /* 0x000000386600780c */ /* 0x000fc80003fa4270 */
[----:B------:R-:W-:Y:S01]  /*6020*/  ISETP.GT.AND P6, PT, R7, RZ, P5 ;  /* 0x000000ff0700720c */ /* 0x000fe20002fc4270 */
[----:B0-----:R-:W-:-:S12]  /*6030*/  FMUL R97, R24, R117 ;  /* 0x0000007518617220 */ /* 0x001fd80000400000 */
[----:B------:R-:W-:Y:S01]  /*6040*/  @P6 STG.E desc[UR14][R76.64], R99 ;  /* 0x000000634c006986 */ /* 0x000fe2000c10190e */
[----:B------:R-:W-:-:S04]  /*6050*/  IADD3 R90, P6, R80, UR8, RZ ;  /* 0x00000008505a7c10 */ /* 0x000fc8000ffde0ff */
[----:B------:R-:W-:Y:S02]  /*6060*/  IADD3.X R91, R81, UR7, RZ, P6, !PT ;  /* 0x00000007515b7c10 */ /* 0x000fe4000b7fe4ff */
[----:B------:R-:W-:-:S04]  /*6070*/  ISETP.GT.AND P6, PT, R102, 0x39, PT ;  /* 0x000000396600780c */ /* 0x000fc80003fc4270 */
[----:B------:R-:W-:-:S13]  /*6080*/  ISETP.GT.AND P0, PT, R7, RZ, P6 ;  /* 0x000000ff0700720c */ /* 0x000fda0003704270 */
[----:B------:R0:W-:Y:S01]  /*6090*/  @P0 STG.E desc[UR14][R66.64], R85 ;  /* 0x0000005542000986 */ /* 0x0001e2000c10190e */
[----:B------:R-:W-:Y:S01]  /*60a0*/  ISETP.GT.AND P0, PT, R7, 0x8, P5 ;  /* 0x000000080700780c */ /* 0x000fe20002f04270 */
[----:B0-----:R-:W-:-:S12]  /*60b0*/  FMUL R85, R28, R117 ;  /* 0x000000751c557220 */ /* 0x001fd80000400000 */
[----:B------:R0:W-:Y:S01]  /*60c0*/  @P0 STG.E desc[UR14][R90.64+0x20], R5 ;  /* 0x000020055a000986 */ /* 0x0001e2000c10190e */
[----:B------:R-:W-:Y:S01]  /*60d0*/  ISETP.GT.AND P0, PT, R7, 0x8, P6 ;  /* 0x000000080700780c */ /* 0x000fe20003704270 */
[----:B0-----:R-:W-:-:S12]  /*60e0*/  FMUL R5, R26, R117 ;  /* 0x000000751a057220 */ /* 0x001fd80000400000 */
[----:B------:R-:W-:Y:S01]  /*60f0*/  @P0 STG.E desc[UR14][R82.64+0x20], R87 ;  /* 0x0000205752000986 */ /* 0x000fe2000c10190e */
[C---:B------:R-:W-:Y:S02]  /*6100*/  ISETP.GT.AND P0, PT, R7.reuse, 0x80, P1 ;  /* 0x000000800700780c */ /* 0x040fe40000f04270 */
[----:B------:R-:W-:-:S11]  /*6110*/  ISETP.GT.AND P1, PT, R7, 0x88, P1 ;  /* 0x000000880700780c */ /* 0x000fd60000f24270 */
[----:B------:R-:W-:Y:S01]  /*6120*/  @P0 STG.E desc[UR14][R8.64+0x200], R97 ;  /* 0x0002006108000986 */ /* 0x000fe2000c10190e */
[----:B------:R-:W-:-:S04]  /*6130*/  ISETP.NE.AND P0, PT, R96, RZ, PT ;  /* 0x000000ff6000720c */ /* 0x000fc80003f05270 */
[----:B------:R-:W-:-:S13]  /*6140*/  ISETP.GT.AND P0, PT, R7, 0x80, P0 ;  /* 0x000000800700780c */ /* 0x000fda0000704270 */
[----:B------:R-:W-:Y:S01]  /*6150*/  @P0 STG.E desc[UR14][R10.64+0x200], R25 ;  /* 0x000200190a000986 */ /* 0x000fe2000c10190e */
[----:B------:R-:W-:-:S03]  /*6160*/  ISETP.NE.AND P0, PT, R98, RZ, PT ;  /* 0x000000ff6200720c */ /* 0x000fc60003f05270 */
[----:B------:R0:W-:Y:S01]  /*6170*/  @P1 STG.E desc[UR14][R8.64+0x220], R5 ;  /* 0x0002200508001986 */ /* 0x0001e2000c10190e */
[----:B------:R-:W-:-:S04]  /*6180*/  ISETP.GT.AND P1, PT, R102, 0x1, PT ;  /* 0x000000016600780c */ /* 0x000fc80003f24270 */
[----:B------:R-:W-:Y:S01]  /*6190*/  ISETP.GT.AND P1, PT, R7, 0x88, P1 ;  /* 0x000000880700780c */ /* 0x000fe20000f24270 */
[----:B0-----:R-:W-:-:S12]  /*61a0*/  FMUL R5, R30, R117 ;  /* 0x000000751e057220 */ /* 0x001fd80000400000 */
[----:B------:R0:W-:Y:S01]  /*61b0*/  @P1 STG.E desc[UR14][R10.64+0x220], R27 ;  /* 0x0002201b0a001986 */ /* 0x0001e2000c10190e */
[----:B------:R-:W-:-:S04]  /*61c0*/  ISETP.GT.AND P1, PT, R102, 0x8, PT ;  /* 0x000000086600780c */ /* 0x000fc80003f24270 */
[----:B------:R-:W-:Y:S01]  /*61d0*/  ISETP.GT.AND P1, PT, R7, 0x80, P1 ;  /* 0x000000800700780c */ /* 0x000fe20000f24270 */
[----:B0-----:R-:W-:-:S12]  /*61e0*/  FMUL R11, R32, R117 ;  /* 0x00000075200b7220 */ /* 0x001fd80000400000 */
[----:B------:R-:W-:Y:S01]  /*61f0*/  @P1 STG.E desc[UR14][R20.64+0x200], R85 ;  /* 0x0002005514001986 */ /* 0x000fe2000c10190e */
[----:B------:R-:W-:-:S04]  /*6200*/  ISETP.GT.AND P1, PT, R102, 0x9, PT ;  /* 0x000000096600780c */ /* 0x000fc80003f24270 */
[----:B------:R-:W-:-:S13]  /*6210*/  ISETP.GT.AND P1, PT, R7, 0x80, P1 ;  /* 0x000000800700780c */ /* 0x000fda0000f24270 */
[----:B------:R-:W-:Y:S01]  /*6220*/  @P1 STG.E desc[UR14][R18.64+0x200], R29 ;  /* 0x0002001d12001986 */ /* 0x000fe2000c10190e */
[----:B------:R-:W-:-:S04]  /*6230*/  ISETP.GT.AND P1, PT, R102, 0x8, PT ;  /* 0x000000086600780c */ /* 0x000fc80003f24270 */
[----:B------:R-:W-:-:S13]  /*6240*/  ISETP.GT.AND P1, PT, R7, 0x88, P1 ;  /* 0x000000880700780c */ /* 0x000fda0000f24270 */
[----:B------:R0:W-:Y:S01]  /*6250*/  @P1 STG.E desc[UR14][R20.64+0x220], R5 ;  /* 0x0002200514001986 */ /* 0x0001e2000c10190e */
[----:B------:R-:W-:-:S04]  /*6260*/  ISETP.GT.AND P1, PT, R102, 0x9, PT ;  /* 0x000000096600780c */ /* 0x000fc80003f24270 */
[----:B------:R-:W-:Y:S01]  /*6270*/  ISETP.GT.AND P1, PT, R7, 0x88, P1 ;  /* 0x000000880700780c */ /* 0x000fe20000f24270 */
[----:B0-----:R-:W-:-:S12]  /*6280*/  FMUL R5, R34, R117 ;  /* 0x0000007522057220 */ /* 0x001fd80000400000 */
[----:B------:R-:W-:Y:S01]  /*6290*/  @P1 STG.E desc[UR14][R18.64+0x220], R31 ;  /* 0x0002201f12001986 */ /* 0x000fe2000c10190e */
[----:B------:R-:W-:-:S04]  /*62a0*/  ISETP.GT.AND P1, PT, R102, 0x10, PT ;  /* 0x000000106600780c */ /* 0x000fc80003f24270 */
[----:B------:R-:W-:-:S13]  /*62b0*/  ISETP.GT.AND P1, PT, R7, 0x80, P1 ;  /* 0x000000800700780c */ /* 0x000fda0000f24270 */
[----:B------:R-:W-:Y:S02]  /*62c0*/  @P1 IMAD.MOV.U32 R8, RZ, RZ, R88 ;  /* 0x000000ffff081224 */ /* 0x000fe400078e0058 */
[----:B------:R-:W-:-:S05]  /*62d0*/  @P1 IMAD.MOV.U32 R9, RZ, RZ, R89 ;  /* 0x000000ffff091224 */ /* 0x000fca00078e0059 */
[----:B------:R0:W-:Y:S01]  /*62e0*/  @P1 STG.E desc[UR14][R8.64+0x200], R11 ;  /* 0x0002000b08001986 */ /* 0x0001e2000c10190e */
[----:B------:R-:W-:-:S04]  /*62f0*/  ISETP.GT.AND P1, PT, R102, 0x11, PT ;  /* 0x000000116600780c */ /* 0x000fc80003f24270 */
[----:B------:R-:W-:Y:S01]  /*6300*/  ISETP.GT.AND P1, PT, R7, 0x80, P1 ;  /* 0x000000800700780c */ /* 0x000fe20000f24270 */
[----:B0-----:R-:W-:-:S12]  /*6310*/  FMUL R11, R36, R117 ;  /* 0x00000075240b7220 */ /* 0x001fd80000400000 */
[----:B------:R-:W-:Y:S02]  /*6320*/  @P1 IMAD.MOV.U32 R8, RZ, RZ, R62 ;  /* 0x000000ffff081224 */ /* 0x000fe400078e003e */
[----:B------:R-:W-:-:S05]  /*6330*/  @P1 IMAD.MOV.U32 R9, RZ, RZ, R63 ;  /* 0x000000ffff091224 */ /* 0x000fca00078e003f */
        /* <DEDUP_REMOVED lines=39> */
[C---:B------:R-:W-:Y:S02]  /*65b0*/  ISETP.GT.AND P1, PT, R7.reuse, 0x80, P2 ;  /* 0x000000800700780c */ /* 0x040fe40001724270 */
[----:B------:R-:W-:Y:S01]  /*65c0*/  ISETP.GT.AND P2, PT, R7, 0x88, P2 ;  /* 0x000000880700780c */ /* 0x000fe20001744270 */
[----:B0-----:R-:W-:-:S10]  /*65d0*/  FMUL R9, R48, R117 ;  /* 0x0000007530097220 */ /* 0x001fd40000400000 */
[----:B------:R-:W-:Y:S01]  /*65e0*/  @P1 STG.E desc[UR14][R60.64+0x200], R45 ;  /* 0x0002002d3c001986 */ /* 0x000fe2000c10190e */
[----:B------:R-:W-:-:S04]  /*65f0*/  ISETP.GT.AND P1, PT, R102, 0x28, PT ;  /* 0x000000286600780c */ /* 0x000fc80003f24270 */
[----:B------:R-:W-:-:S13]  /*6600*/  ISETP.GT.AND P1, PT, R7, 0x88, P1 ;  /* 0x000000880700780c */ /* 0x000fda0000f24270 */
[----:B------:R0:W-:Y:S01]  /*6610*/  @P1 STG.E desc[UR14][R74.64+0x220], R5 ;  /* 0x000220054a001986 */ /* 0x0001e2000c10190e */
[C---:B------:R-:W-:Y:S02]  /*6620*/  ISETP.GT.AND P1, PT, R7.reuse, 0x80, P3 ;  /* 0x000000800700780c */ /* 0x040fe40001f24270 */
[C---:B------:R-:W-:Y:S01]  /*6630*/  ISETP.GT.AND P3, PT, R7.reuse, 0x88, P3 ;  /* 0x000000880700780c */ /* 0x040fe20001f64270 */
[----:B------:R-:W-:Y:S01]  /*6640*/  @P2 STG.E desc[UR14][R56.64+0x220], R47 ;  /* 0x0002202f38002986 */ /* 0x000fe2000c10190e */
[C---:B------:R-:W-:Y:S02]  /*6650*/  ISETP.GT.AND P2, PT, R7.reuse, 0x80, P6 ;  /* 0x000000800700780c */ /* 0x040fe40003744270 */
[----:B------:R-:W-:Y:S01]  /*6660*/  ISETP.GT.AND P6, PT, R7, 0x88, P6 ;  /* 0x000000880700780c */ /* 0x000fe200037c4270 */
[----:B0-----:R-:W-:-:S06]  /*6670*/  FMUL R5, R50, R117 ;  /* 0x0000007532057220 */ /* 0x001fcc0000400000 */
[----:B------:R0:W-:Y:S01]  /*6680*/  @P1 STG.E desc[UR14][R78.64+0x200], R9 ;  /* 0x000200094e001986 */ /* 0x0001e2000c10190e */
[C---:B------:R-:W-:Y:S02]  /*6690*/  ISETP.GT.AND P1, PT, R7.reuse, 0x80, P4 ;  /* 0x000000800700780c */ /* 0x040fe40002724270 */
[----:B------:R-:W-:Y:S01]  /*66a0*/  ISETP.GT.AND P4, PT, R7, 0x88, P4 ;  /* 0x000000880700780c */ /* 0x000fe20002784270 */
[----:B0-----:R-:W-:-:S10]  /*66b0*/  FMUL R9, R54, R117 ;  /* 0x0000007536097220 */ /* 0x001fd40000400000 */
[----:B------:R0:W-:Y:S01]  /*66c0*/  @P1 STG.E desc[UR14][R64.64+0x200], R49 ;  /* 0x0002003140001986 */ /* 0x0001e2000c10190e */
[C---:B------:R-:W-:Y:S02]  /*66d0*/  ISETP.GT.AND P1, PT, R7.reuse, 0x80, P5 ;  /* 0x000000800700780c */ /* 0x040fe40002f24270 */
[----:B------:R-:W-:Y:S01]  /*66e0*/  ISETP.GT.AND P5, PT, R7, 0x88, P5 ;  /* 0x000000880700780c */ /* 0x000fe20002fa4270 */
[----:B------:R-:W-:Y:S01]  /*66f0*/  FMUL R7, R52, R117 ;  /* 0x0000007534077220 */ /* 0x000fe20000400000 */
[----:B------:R0:W-:Y:S04]  /*6700*/  @P3 STG.E desc[UR14][R80.64+0x220], R5 ;  /* 0x0002200550003986 */ /* 0x0001e8000c10190e */
[----:B------:R0:W-:Y:S05]  /*6710*/  @P4 STG.E desc[UR14][R58.64+0x220], R51 ;  /* 0x000220333a004986 */ /* 0x0001ea000c10190e */
[----:B------:R0:W-:Y:S04]  /*6720*/  @P1 STG.E desc[UR14][R76.64+0x200], R7 ;  /* 0x000200074c001986 */ /* 0x0001e8000c10190e */
[----:B------:R0:W-:Y:S04]  /*6730*/  @P2 STG.E desc[UR14][R66.64+0x200], R53 ;  /* 0x0002003542002986 */ /* 0x0001e8000c10190e */
[----:B------:R0:W-:Y:S04]  /*6740*/  @P5 STG.E desc[UR14][R90.64+0x220], R9 ;  /* 0x000220095a005986 */ /* 0x0001e8000c10190e */
[----:B------:R0:W-:Y:S02]  /*6750*/  @P6 STG.E desc[UR14][R82.64+0x220], R55 ;  /* 0x0002203752006986 */ /* 0x0001e4000c10190e */
.L_x_150:
[----:B------:R-:W-:Y:S05]  /*6760*/  BSYNC B0 ;  /* 0x0000000000007941 */ /* 0x000fea0003800000 */
.L_x_26:
[----:B------:R-:W-:Y:S01]  /*6770*/  IADD3 R2, P1, R2, UR30, RZ ;  /* 0x0000001e02027c10 */ /* 0x000fe2000ff3e0ff */
[----:B------:R-:W-:Y:S01]  /*6780*/  ULDC.64 UR8, c[0x0][0x750] ;  /* 0x0001d40000087ab9 */ /* 0x000fe20000000a00 */
[----:B------:R-:W-:Y:S01]  /*6790*/  PRMT R8, RZ, 0x7610, R8 ;  /* 0x00007610ff087816 */ /* 0x000fe20000000008 */
[----:B0-----:R-:W-:Y:S01]  /*67a0*/  IMAD.MOV.U32 R7, RZ, RZ, -0x1 ;  /* 0xffffffffff077424 */ /* 0x001fe200078e00ff */
[----:B------:R-:W-:Y:S01]  /*67b0*/  IADD3.X R3, R3, UR4, RZ, P1, !PT ;  /* 0x0000000403037c10 */ /* 0x000fe20008ffe4ff */
[----:B------:R-:W-:Y:S01]  /*67c0*/  IMAD.MOV.U32 R5, RZ, RZ, -0x1 ;  /* 0xffffffffff057424 */ /* 0x000fe200078e00ff */
[----:B------:R-:W-:-:S04]  /*67d0*/  ISETP.GE.U32.AND P1, PT, R2, UR8, PT ;  /* 0x0000000802007c0c */ /* 0x000fc8000bf26070 */
[----:B------:R-:W-:-:S13]  /*67e0*/  ISETP.GE.U32.AND.EX P1, PT, R3, UR9, PT, P1 ;  /* 0x0000000903007c0c */ /* 0x000fda000bf26110 */
[----:B------:R-:W-:Y:S05]  /*67f0*/  @P1 BRA `(.L_x_151) ;  /* 0x0000000400501947 */ /* 0x000fea0003800000 */
[----:B------:R-:W0:Y:S01]  /*6800*/  LDC.64 R14, c[0x0][0x728] ;  /* 0x0001ca00ff0e7b82 */ /* 0x000e220000000a00 */
[----:B------:R-:W0:Y:S01]  /*6810*/  S2R R17, SR_CTAID.X ;  /* 0x0000000000117919 */ /* 0x000e220000002500 */
[----:B------:R-:W-:Y:S02]  /*6820*/  IMAD.MOV.U32 R12, RZ, RZ, R2 ;  /* 0x000000ffff0c7224 */ /* 0x000fe400078e0002 */
[----:B------:R-:W-:Y:S01]  /*6830*/  IMAD.MOV.U32 R13, RZ, RZ, R3 ;  /* 0x000000ffff0d7224 */ /* 0x000fe200078e0003 */
[----:B------:R-:W0:Y:S03]  /*6840*/  S2R R20, SR_CTAID.Y ;  /* 0x0000000000147919 */ /* 0x000e260000002600 */
[----:B------:R-:W1:Y:S08]  /*6850*/  LDC R16, c[0x0][0x730] ;  /* 0x0001cc00ff107b82 */ /* 0x000e700000000800 */
[----:B------:R-:W1:Y:S01]  /*6860*/  LDC.64 R18, c[0x0][0x720] ;  /* 0x0001c800ff127b82 */ /* 0x000e620000000a00 */
[----:B0-----:R-:W-:-:S04]  /*6870*/  ISETP.NE.U32.AND P1, PT, R14, RZ, PT ;  /* 0x000000ff0e00720c */ /* 0x001fc80003f25070 */
[----:B------:R-:W-:-:S13]  /*6880*/  ISETP.NE.AND.EX P1, PT, R15, RZ, PT, P1 ;  /* 0x000000ff0f00720c */ /* 0x000fda0003f25310 */
[----:B-1----:R-:W-:Y:S05]  /*6890*/  @!P1 BRA `(.L_x_152) ;  /* 0x0000000000289947 */ /* 0x002fea0003800000 */
        /* <DEDUP_REMOVED lines=10> */
.L_x_152:
[-CC-:B------:R-:W-:Y:S01]  /*6940*/  SHF.R.U64 R15, R12, R16.reuse, R13.reuse ;  /* 0x000000100c0f7219 */ /* 0x180fe2000000120d */
[----:B------:R-:W0:Y:S01]  /*6950*/  LDC.64 R26, c[0x0][0x740] ;  /* 0x0001d000ff1a7b82 */ /* 0x000e220000000a00 */
[----:B------:R-:W-:Y:S01]  /*6960*/  SHF.R.U32.HI R5, RZ, R16, R13 ;  /* 0x00000010ff057219 */ /* 0x000fe2000001160d */
[----:B------:R-:W-:Y:S01]  /*6970*/  ULDC UR7, c[0x0][0x150] ;  /* 0x0000540000077ab9 */ /* 0x000fe20000000800 */
[----:B------:R-:W-:Y:S02]  /*6980*/  IADD3 R7, P1, RZ, -R15, RZ ;  /* 0x8000000fff077210 */ /* 0x000fe40007f3e0ff */
[----:B------:R-:W-:-:S03]  /*6990*/  I2FP.F32.U32 R11, R17 ;  /* 0x00000011000b7245 */ /* 0x000fc60000201000 */
[----:B------:R-:W1:Y:S01]  /*69a0*/  LDC R12, c[0x0][0x718] ;  /* 0x0001c600ff0c7b82 */ /* 0x000e620000000800 */
[----:B------:R-:W-:Y:S02]  /*69b0*/  IMAD.X R5, RZ, RZ, ~R5, P1 ;  /* 0x000000ffff057224 */ /* 0x000fe400008e0e05 */
[----:B------:R-:W-:Y:S01]  /*69c0*/  FMUL R11, R11, UR7 ;  /* 0x000000070b0b7c20 */ /* 0x000fe20008400000 */
[----:B------:R-:W-:Y:S01]  /*69d0*/  IMAD.WIDE.U32 R8, R7, R18, R2 ;  /* 0x0000001207087225 */ /* 0x000fe200078e0002 */
[----:B------:R-:W-:-:S03]  /*69e0*/  ULDC UR7, c[0x0][0x154] ;  /* 0x0000550000077ab9 */ /* 0x000fc60000000800 */
[----:B------:R-:W-:Y:S01]  /*69f0*/  IMAD R10, R5, R18, RZ ;  /* 0x00000012050a7224 */ /* 0x000fe200078e02ff */
[----:B--2---:R-:W2:Y:S01]  /*6a00*/  LDC R22, c[0x0][0x708] ;  /* 0x0001c200ff167b82 */ /* 0x004ea20000000800 */
[----:B------:R-:W3:Y:S02]  /*6a10*/  F2I.U32.TRUNC.NTZ R11, R11 ;  /* 0x0000000b000b7305 */ /* 0x000ee4000020f000 */
[----:B------:R-:W-:Y:S01]  /*6a20*/  IMAD R5, R7, R19, R10 ;  /* 0x0000001307057224 */ /* 0x000fe200078e020a */
[----:B------:R-:W-:-:S03]  /*6a30*/  I2FP.F32.U32 R7, R20 ;  /* 0x0000001400077245 */ /* 0x000fc60000201000 */
[----:B------:R-:W-:Y:S01]  /*6a40*/  IMAD.IADD R5, R9, 0x1, R5 ;  /* 0x0000000109057824 */ /* 0x000fe200078e0205 */
[----:B------:R-:W4:Y:S01]  /*6a50*/  LDC R24, c[0x0][0x758] ;  /* 0x0001d600ff187b82 */ /* 0x000f220000000800 */
[----:B0-----:R-:W-:Y:S01]  /*6a60*/  ISETP.NE.U32.AND P1, PT, R26, RZ, PT ;  /* 0x000000ff1a00720c */ /* 0x001fe20003f25070 */
[----:B------:R-:W-:-:S03]  /*6a70*/  FMUL R7, R7, UR7 ;  /* 0x0000000707077c20 */ /* 0x000fc60008400000 */
[----:B------:R-:W-:Y:S01]  /*6a80*/  ISETP.NE.AND.EX P1, PT, R27, RZ, PT, P1 ;  /* 0x000000ff1b00720c */ /* 0x000fe20003f25310 */
[----:B------:R0:W0:Y:S02]  /*6a90*/  F2I.U32.TRUNC.NTZ R19, R7 ;  /* 0x0000000700137305 */ /* 0x000024000020f000 */
[----:B------:R-:W0:Y:S01]  /*6aa0*/  LDC R10, c[0x0][0x144] ;  /* 0x00005100ff0a7b82 */ /* 0x000e220000000800 */
[-C--:B-1----:R-:W-:Y:S01]  /*6ab0*/  SHF.R.U64 R14, R8, R12.reuse, R5 ;  /* 0x0000000c080e7219 */ /* 0x082fe20000001205 */
[----:B---3--:R-:W-:Y:S01]  /*6ac0*/  IMAD.MOV R11, RZ, RZ, -R11 ;  /* 0x000000ffff0b7224 */ /* 0x008fe200078e0a0b */
[----:B------:R-:W-:-:S05]  /*6ad0*/  SHF.R.U32.HI R5, RZ, R12, R5 ;  /* 0x0000000cff057219 */ /* 0x000fca0000011605 */
[----:B------:R-:W1:Y:S01]  /*6ae0*/  LDC R21, c[0x0][0x148] ;  /* 0x00005200ff157b82 */ /* 0x000e620000000800 */
[-CC-:B--2---:R-:W-:Y:S02]  /*6af0*/  SHF.R.U64 R16, R14, R22.reuse, R5.reuse ;  /* 0x000000160e107219 */ /* 0x184fe40000001205 */
[----:B------:R-:W-:-:S05]  /*6b00*/  SHF.R.U32.HI R5, RZ, R22, R5 ;  /* 0x00000016ff057219 */ /* 0x000fca0000011605 */
[----:B------:R-:W2:Y:S01]  /*6b10*/  LDC R23, c[0x0][0x700] ;  /* 0x0001c000ff177b82 */ /* 0x000ea20000000800 */
[-CC-:B----4-:R-:W-:Y:S02]  /*6b20*/  SHF.R.U64 R18, R16, R24.reuse, R5.reuse ;  /* 0x0000001810127219 */ /* 0x190fe40000001205 */
[----:B------:R-:W-:-:S03]  /*6b30*/  SHF.R.U32.HI R9, RZ, R24, R5 ;  /* 0x00000018ff097219 */ /* 0x000fc60000011605 */
[----:B------:R-:W-:Y:S02]  /*6b40*/  IMAD.MOV.U32 R8, RZ, RZ, R18 ;  /* 0x000000ffff087224 */ /* 0x000fe400078e0012 */
[----:B------:R-:W3:Y:S01]  /*6b50*/  LDC R25, c[0x0][0x748] ;  /* 0x0001d200ff197b82 */ /* 0x000ee20000000800 */
[----:B0-----:R-:W-:-:S07]  /*6b60*/  IMAD R103, R10, R11, R17 ;  /* 0x0000000b0a677224 */ /* 0x001fce00078e0211 */
[----:B------:R-:W0:Y:S08]  /*6b70*/  LDC R28, c[0x0][0x738] ;  /* 0x0001ce00ff1c7b82 */ /* 0x000e300000000800 */
[----:B------:R-:W4:Y:S01]  /*6b80*/  LDC R29, c[0x0][0x710] ;  /* 0x0001c400ff1d7b82 */ /* 0x000f220000000800 */
[----:B-1----:R-:W-:Y:S05]  /*6b90*/  @!P1 BRA `(.L_x_153) ;  /* 0x0000000000289947 */ /* 0x002fea0003800000 */
[----:B------:R-:W1:Y:S02]  /*6ba0*/  LDC R5, c[0x0][0x74c] ;  /* 0x0001d300ff057b82 */ /* 0x000e640000000800 */
[----:B-1----:R-:W-:-:S05]  /*6bb0*/  IADD3 R5, P1, R18, R5, RZ ;  /* 0x0000000512057210 */ /* 0x002fca0007f3e0ff */
        /* <DEDUP_REMOVED lines=8> */
.L_x_153:
[----:B------:R-:W-:Y:S01]  /*6c40*/  ISETP.NE.AND P1, PT, R0, 0x1, PT ;  /* 0x000000010000780c */ /* 0x000fe20003f25270 */
[----:B------:R-:W-:Y:S01]  /*6c50*/  IMAD.MOV R19, RZ, RZ, -R19 ;  /* 0x000000ffff137224 */ /* 0x000fe200078e0a13 */
[----:B---3--:R-:W-:Y:S01]  /*6c60*/  SHF.R.U64 R5, R8, R25, R9 ;  /* 0x0000001908057219 */ /* 0x008fe20000001209 */
[----:B--2---:R-:W-:Y:S01]  /*6c70*/  VIADD R9, R23, 0xffffffff ;  /* 0xffffffff17097836 */ /* 0x004fe20000000000 */
[----:B------:R-:W-:-:S03]  /*6c80*/  LOP3.LUT R8, R16, R107, RZ, 0xc0, !PT ;  /* 0x0000006b10087212 */ /* 0x000fc600078ec0ff */
[----:B------:R-:W-:Y:S01]  /*6c90*/  IMAD.MOV R7, RZ, RZ, -R5 ;  /* 0x000000ffff077224 */ /* 0x000fe200078e0a05 */
[----:B------:R-:W-:Y:S01]  /*6ca0*/  LOP3.LUT R10, R14, R9, RZ, 0xc0, !PT ;  /* 0x000000090e0a7212 */ /* 0x000fe200078ec0ff */
[----:B------:R-:W-:Y:S02]  /*6cb0*/  IMAD R8, R113, R5, R8 ;  /* 0x0000000571087224 */ /* 0x000fe400078e0208 */
[----:B0-----:R-:W-:Y:S02]  /*6cc0*/  IMAD R5, R7, R28, R18 ;  /* 0x0000001c07057224 */ /* 0x001fe400078e0212 */
[----:B------:R-:W-:Y:S02]  /*6cd0*/  @P1 IMAD R103, R21, R19, R20 ;  /* 0x0000001315671224 */ /* 0x000fe400078e0214 */
[----:B------:R-:W-:Y:S02]  /*6ce0*/  IMAD R10, R5, R23, R10 ;  /* 0x00000017050a7224 */ /* 0x000fe400078e020a */
[----:B----4-:R-:W-:-:S02]  /*6cf0*/  IMAD R103, R8, R29, R103 ;  /* 0x0000001d08677224 */ /* 0x010fc400078e0267 */
[----:B------:R-:W-:Y:S02]  /*6d00*/  IMAD.MOV.U32 R8, RZ, RZ, 0x1 ;  /* 0x00000001ff087424 */ /* 0x000fe400078e00ff */
[----:B------:R-:W-:Y:S01]  /*6d10*/  IMAD.MOV.U32 R5, RZ, RZ, R15 ;  /* 0x000000ffff057224 */ /* 0x000fe200078e000f */
[----:B------:R-:W-:Y:S02]  /*6d20*/  SEL R7, R10, R103, !P1 ;  /* 0x000000670a077207 */ /* 0x000fe40004800000 */
[----:B------:R-:W-:-:S07]  /*6d30*/  SEL R103, R103, R10, !P1 ;  /* 0x0000000a67677207 */ /* 0x000fce0004800000 */
.L_x_151:
[----:B------:R-:W-:-:S13]  /*6d40*/  LOP3.LUT P1, RZ, R8, 0xff, RZ, 0xc0, !PT ;  /* 0x000000ff08ff7812 */ /* 0x000fda000782c0ff */
[----:B------:R-:W-:Y:S05]  /*6d50*/  @P1 BRA `(.L_x_154) ;  /* 0xffffffa400e41947 */ /* 0x000fea000383ffff */
[----:B------:R-:W-:Y:S05]  /*6d60*/  EXIT ;  /* 0x000000000000794d */ /* 0x000fea0003800000 */
.L_x_8:
        /* <DEDUP_REMOVED lines=26> */
.L_x_156:
[----:B------:R-:W0:Y:S01]  /*6f10*/  LDC.64 R28, c[0x0][0x740] ;  /* 0x0001d000ff1c7b82 */ /* 0x000e220000000a00 */
[-CC-:B------:R-:W-:Y:S01]  /*6f20*/  SHF.R.U64 R20, R16, R22.reuse, R17.reuse ;  /* 0x0000001610147219 */ /* 0x180fe20000001211 */
[----:B------:R-:W-:Y:S01]  /*6f30*/  IMAD.MOV.U32 R30, RZ, RZ, 0x1 ;  /* 0x00000001ff1e7424 */ /* 0x000fe200078e00ff */
[----:B------:R-:W-:Y:S02]  /*6f40*/  SHF.R.U32.HI R6, RZ, R22, R17 ;  /* 0x00000016ff067219 */ /* 0x000fe40000011611 */
[----:B------:R-:W-:-:S03]  /*6f50*/  IADD3 R11, P0, RZ, -R20, RZ ;  /* 0x80000014ff0b7210 */ /* 0x000fc60007f1e0ff */
[----:B------:R-:W1:Y:S02]  /*6f60*/  LDC R16, c[0x0][0x718] ;  /* 0x0001c600ff107b82 */ /* 0x000e640000000800 */
[----:B------:R-:W-:-:S04]  /*6f70*/  IMAD.X R7, RZ, RZ, ~R6, P0 ;  /* 0x000000ffff077224 */ /* 0x000fc800000e0e06 */
[-C--:B------:R-:W-:Y:S02]  /*6f80*/  IMAD R14, R7, R24.reuse, RZ ;  /* 0x00000018070e7224 */ /* 0x080fe400078e02ff */
[----:B------:R-:W2:Y:S01]  /*6f90*/  LDC R22, c[0x0][0x708] ;  /* 0x0001c200ff167b82 */ /* 0x000ea20000000800 */
[----:B------:R-:W-:-:S04]  /*6fa0*/  IMAD.WIDE.U32 R6, R11, R24, R2 ;  /* 0x000000180b067225 */ /* 0x000fc800078e0002 */
[----:B------:R-:W-:Y:S02]  /*6fb0*/  IMAD R11, R11, R25, R14 ;  /* 0x000000190b0b7224 */ /* 0x000fe400078e020e */
[----:B------:R-:W-:Y:S01]  /*6fc0*/  IMAD.MOV.U32 R14, RZ, RZ, -0x1 ;  /* 0xffffffffff0e7424 */ /* 0x000fe200078e00ff */
[----:B------:R-:W3:Y:S01]  /*6fd0*/  LDC R27, c[0x0][0x758] ;  /* 0x0001d600ff1b7b82 */ /* 0x000ee20000000800 */
[----:B------:R-:W-:Y:S01]  /*6fe0*/  IMAD.IADD R7, R7, 0x1, R11 ;  /* 0x0000000107077824 */ /* 0x000fe200078e020b */
[----:B0-----:R-:W-:-:S04]  /*6ff0*/  ISETP.NE.U32.AND P0, PT, R28, RZ, PT ;  /* 0x000000ff1c00720c */ /* 0x001fc80003f05070 */
        /* <DEDUP_REMOVED lines=25> */
.L_x_157:
[----:B------:R-:W-:Y:S01]  /*7190*/  ISETP.NE.AND P0, PT, R0, 0x1, PT ;  /* 0x000000010000780c */ /* 0x000fe20003f05270 */
[----:B0-----:R-:W-:Y:S01]  /*71a0*/  VIADD R11, R24, 0xffffffff ;  /* 0xffffffff180b7836 */ /* 0x001fe20000000000 */
[----:B-1----:R-:W-:Y:S02]  /*71b0*/  SHF.R.U64 R7, R6, R25, R7 ;  /* 0x0000001906077219 */ /* 0x002fe40000001207 */
[----:B------:R-:W-:Y:S02]  /*71c0*/  SHF.L.U32 R30, R30, R27, RZ ;  /* 0x0000001b1e1e7219 */ /* 0x000fe400000006ff */
[----:B------:R-:W-:Y:S01]  /*71d0*/  LOP3.LUT R6, R23, R32, RZ, 0xc0, !PT ;  /* 0x0000002017067212 */ /* 0x000fe200078ec0ff */
[----:B------:R-:W-:Y:S01]  /*71e0*/  IMAD.MOV R9, RZ, RZ, -R7 ;  /* 0x000000ffff097224 */ /* 0x000fe200078e0a07 */
[----:B------:R-:W-:-:S03]  /*71f0*/  LOP3.LUT R11, R18, R11, RZ, 0xc0, !PT ;  /* 0x0000000b120b7212 */ /* 0x000fc600078ec0ff */
[----:B------:R-:W-:Y:S02]  /*7200*/  IMAD R7, R30, R7, R6 ;  /* 0x000000071e077224 */ /* 0x000fe400078e0206 */
[----:B------:R-:W-:Y:S02]  /*7210*/  @P0 IMAD R12, R13, R21, R8 ;  /* 0x000000150d0c0224 */ /* 0x000fe400078e0208 */
[----:B--2---:R-:W-:Y:S02]  /*7220*/  IMAD R6, R9, R26, R22 ;  /* 0x0000001a09067224 */ /* 0x004fe400078e0216 */
[----:B---3--:R-:W-:Y:S02]  /*7230*/  IMAD R7, R7, R31, R12 ;  /* 0x0000001f07077224 */ /* 0x008fe400078e020c */
[----:B------:R-:W-:Y:S02]  /*7240*/  IMAD R8, R6, R24, R11 ;  /* 0x0000001806087224 */ /* 0x000fe400078e020b */
[----:B------:R-:W-:-:S03]  /*7250*/  IMAD.MOV.U32 R9, RZ, RZ, 0x1 ;  /* 0x00000001ff097424 */ /* 0x000fc600078e00ff */
[----:B------:R-:W-:Y:S02]  /*7260*/  SEL R6, R8, R7, !P0 ;  /* 0x0000000708067207 */ /* 0x000fe40004000000 */
[----:B------:R-:W-:Y:S02]  /*7270*/  PRMT R11, R9, 0x7610, R11 ;  /* 0x00007610090b7816 */ /* 0x000fe4000000000b */
[----:B------:R-:W-:-:S07]  /*7280*/  SEL R7, R7, R8, !P0 ;  /* 0x0000000807077207 */ /* 0x000fce0004000000 */
.L_x_155:
[----:B------:R-:W-:-:S08]  /*7290*/  NOP ;  /* 0x0000000000007918 */ /* 0x000fd00000000000 */
[----:B------:R-:W0:-:S00]  /*72a0*/  USETMAXREG.DEALLOC.CTAPOOL 0x28 ;  /* 0x00000028000079c8 */ /* 0x000e0000080e0500 */
[----:B0-----:R-:W-:-:S13]  /*72b0*/  ISETP.NE.AND P0, PT, R5, RZ, PT ;  /* 0x000000ff0500720c */ /* 0x001fda0003f05270 */
[----:B------:R-:W-:Y:S05]  /*72c0*/  @P0 EXIT ;  /* 0x000000000000094d */ /* 0x000fea0003800000 */
[----:B------:R-:W-:Y:S01]  /*72d0*/  LOP3.LUT P0, RZ, R11, 0xff, RZ, 0xc0, !PT ;  /* 0x000000ff0bff7812 */ /* 0x000fe2000780c0ff */
[----:B------:R-:W-:Y:S02]  /*72e0*/  IMAD.MOV.U32 R11, RZ, RZ, 0x1 ;  /* 0x00000001ff0b7424 */ /* 0x000fe400078e00ff */
[----:B------:R-:W-:-:S10]  /*72f0*/  IMAD.MOV.U32 R12, RZ, RZ, RZ ;  /* 0x000000ffff0c7224 */ /* 0x000fd400078e00ff */
[----:B------:R-:W-:Y:S05]  /*7300*/  @!P0 BRA `(.L_x_158) ;  /* 0x0000000c00648947 */ /* 0x000fea0003800000 */
[----:B------:R-:W0:Y:S01]  /*7310*/  LDC R5, c[0x0][0x28c] ;  /* 0x0000a300ff057b82 */ /* 0x000e220000000800 */
[----:B------:R-:W1:Y:S01]  /*7320*/  S2R R17, SR_CgaCtaId ;  /* 0x0000000000117919 */ /* 0x000e620000008800 */
[----:B------:R-:W-:Y:S01]  /*7330*/  ULDC UR6, c[0x0][0x758] ;  /* 0x0001d60000067ab9 */ /* 0x000fe20000000800 */
[----:B------:R-:W-:Y:S01]  /*7340*/  UMOV UR7, 0xffffffff ;  /* 0xffffffff00077882 */ /* 0x000fe20000000000 */
[----:B------:R-:W-:Y:S01]  /*7350*/  BSSY B0, `(.L_x_158) ;  /* 0x00000d4000007945 */ /* 0x000fe20003800000 */
[----:B------:R-:W-:Y:S01]  /*7360*/  USHF.L.U32 UR7, UR7, UR6, URZ ;  /* 0x0000000607077299 */ /* 0x000fe2000800063f */
[----:B------:R-:W-:Y:S01]  /*7370*/  IMAD.MOV.U32 R14, RZ, RZ, 0x1 ;  /* 0x00000001ff0e7424 */ /* 0x000fe200078e00ff */
[----:B------:R-:W-:Y:S01]  /*7380*/  LOP3.LUT R19, R4, 0x2, RZ, 0xfc, !PT ;  /* 0x0000000204137812 */ /* 0x000fe200078efcff */
[----:B------:R-:W-:Y:S01]  /*7390*/  IMAD.MOV.U32 R11, RZ, RZ, 0x1 ;  /* 0x00000001ff0b7424 */ /* 0x000fe200078e00ff */
[----:B------:R-:W-:Y:S01]  /*73a0*/  ULDC UR5, c[0x0][0x700] ;  /* 0x0001c00000057ab9 */ /* 0x000fe20000000800 */
[----:B------:R-:W-:Y:S01]  /*73b0*/  IMAD.MOV.U32 R12, RZ, RZ, RZ ;  /* 0x000000ffff0c7224 */ /* 0x000fe200078e00ff */
[----:B------:R-:W-:Y:S01]  /*73c0*/  UMOV UR8, 0x1 ;  /* 0x0000000100087882 */ /* 0x000fe20000000000 */
[----:B------:R-:W-:-:S02]  /*73d0*/  UIADD3 UR5, UR5, -0x1, URZ ;  /* 0xffffffff05057890 */ /* 0x000fc4000fffe03f */
[----:B------:R-:W-:Y:S02]  /*73e0*/  USHF.L.U32 UR21, UR8, UR6, URZ ;  /* 0x0000000608157299 */ /* 0x000fe4000800063f */
[----:B------:R-:W-:Y:S01]  /*73f0*/  ULOP3.LUT UR13, URZ, UR7, URZ, 0x33, !UPT ;  /* 0x000000073f0d7292 */ /* 0x000fe2000f8e333f */
[----:B------:R-:W-:Y:S01]  /*7400*/  ULDC.64 UR32, c[0x0][0x198] ;  /* 0x0000660000207ab9 */ /* 0x000fe20000000a00 */
[----:B0-----:R-:W-:-:S05]  /*7410*/  VIADD R5, R5, 0x3f ;  /* 0x0000003f05057836 */ /* 0x001fca0000000000 */
[----:B------:R-:W-:-:S04]  /*7420*/  SHF.R.S32.HI R8, RZ, 0x1f, R5 ;  /* 0x0000001fff087819 */ /* 0x000fc80000011405 */
[----:B------:R-:W-:Y:S01]  /*7430*/  LEA.HI R8, R8, R5, RZ, 0x6 ;  /* 0x0000000508087211 */ /* 0x000fe200078f30ff */
[C---:B-1----:R-:W-:Y:S02]  /*7440*/  IMAD.SHL.U32 R16, R17.reuse, 0x80, RZ ;  /* 0x0000008011107824 */ /* 0x042fe400078e00ff */
[C---:B------:R-:W-:Y:S01]  /*7450*/  IMAD.SHL.U32 R13, R17.reuse, 0x1000, RZ ;  /* 0x00001000110d7824 */ /* 0x040fe200078e00ff */
[----:B------:R-:W-:Y:S01]  /*7460*/  SHF.R.S32.HI R15, RZ, 0x6, R8 ;  /* 0x00000006ff0f7819 */ /* 0x000fe20000011408 */
[----:B------:R-:W-:Y:S01]  /*7470*/  IMAD.SHL.U32 R17, R17, 0x400, RZ ;  /* 0x0000040011117824 */ /* 0x000fe200078e00ff */
[----:B------:R-:W-:-:S03]  /*7480*/  LOP3.LUT R16, R16, 0x80, RZ, 0xc0, !PT ;  /* 0x0000008010107812 */ /* 0x000fc600078ec0ff */
[----:B------:R-:W-:Y:S01]  /*7490*/  VIADD R18, R15, 0x1 ;  /* 0x000000010f127836 */ /* 0x000fe20000000000 */
[----:B------:R-:W-:-:S07]  /*74a0*/  LOP3.LUT R17, R17, 0x400, RZ, 0xc0, !PT ;  /* 0x0000040011117812 */ /* 0x000fce00078ec0ff */
.L_x_169:
[----:B------:R-:W-:-:S03]  /*74b0*/  UMOV UR6, 0xffffffff ;  /* 0xffffffff00067882 */ /* 0x000fc60000000000 */
[----:B------:R-:W-:Y:S05]  /*74c0*/  BRA.DIV UR6, `(.L_x_159) ;  /* 0x00000012065c7947 */ /* 0x000fea000b800000 */
[----:B------:R-:W-:-:S13]  /*74d0*/  ELECT P0, URZ, PT ;  /* 0x00000000003f782f */ /* 0x000fda0003800000 */
.L_x_184:
[----:B------:R-:W0:Y:S01]  /*74e0*/  LDC R5, c[0x0][0x28c] ;  /* 0x0000a300ff057b82 */ /* 0x000e220000000800 */
[----:B------:R-:W-:Y:S01]  /*74f0*/  BSSY B1, `(.L_x_160) ;  /* 0x0000047000017945 */ /* 0x000fe20003800000 */
[----:B0-----:R-:W-:-:S13]  /*7500*/  ISETP.LT.OR P0, PT, R5, 0x1, !P0 ;  /* 0x000000010500780c */ /* 0x001fda0004701670 */
[----:B------:R-:W-:Y:S05]  /*7510*/  @P0 BRA `(.L_x_161) ;  /* 0x0000000400100947 */ /* 0x000fea0003800000 */
[----:B------:R-:W-:Y:S02]  /*7520*/  IMAD R7, R7, 0x100, R16 ;  /* 0x0000010007077824 */ /* 0x000fe400078e0210 */
[----:B------:R-:W-:Y:S02]  /*7530*/  IMAD.SHL.U32 R6, R6, 0x40, RZ ;  /* 0x0000004006067824 */ /* 0x000fe400078e00ff */
[----:B------:R-:W-:Y:S02]  /*7540*/  IMAD.MOV.U32 R25, RZ, RZ, RZ ;  /* 0x000000ffff197224 */ /* 0x000fe400078e00ff */
[----:B------:R-:W-:Y:S02]  /*7550*/  IMAD.MOV.U32 R28, RZ, RZ, RZ ;  /* 0x000000ffff1c7224 */ /* 0x000fe400078e00ff */
[----:B------:R-:W-:Y:S02]  /*7560*/  IMAD.MOV.U32 R5, RZ, RZ, R18 ;  /* 0x000000ffff057224 */ /* 0x000fe400078e0012 */
[----:B------:R-:W-:-:S02]  /*7570*/  IMAD.MOV.U32 R8, RZ, RZ, R11 ;  /* 0x000000ffff087224 */ /* 0x000fc400078e000b */
[----:B------:R-:W-:Y:S02]  /*7580*/  IMAD.MOV.U32 R22, RZ, RZ, R12 ;  /* 0x000000ffff167224 */ /* 0x000fe400078e000c */
[----:B------:R-:W-:-:S07]  /*7590*/  IMAD.MOV.U32 R27, RZ, RZ, RZ ;  /* 0x000000ffff1b7224 */ /* 0x000fce00078e00ff */
.L_x_164:
[----:B------:R-:W0:Y:S01]  /*75a0*/  S2R R24, SR_CgaCtaId ;  /* 0x0000000000187919 */ /* 0x000e220000008800 */
[----:B------:R-:W-:Y:S02]  /*75b0*/  MOV R9, 0x400 ;  /* 0x0000040000097802 */ /* 0x000fe40000000f00 */
[----:B------:R-:W-:-:S13]  /*75c0*/  ISETP.NE.AND P1, PT, R10, RZ, PT ;  /* 0x000000ff0a00720c */ /* 0x000fda0003f25270 */
[----:B------:R-:W1:Y:S01]  /*75d0*/  @!P1 LDC R21, c[0x0][0x640] ;  /* 0x00019000ff159b82 */ /* 0x000e620000000800 */
[----:B0-----:R-:W-:Y:S02]  /*75e0*/  LEA R23, R24, R9, 0x18 ;  /* 0x0000000918177211 */ /* 0x001fe400078ec0ff */
[----:B------:R-:W-:-:S03]  /*75f0*/  SHF.L.U32 R9, R8, 0x1f, RZ ;  /* 0x0000001f08097819 */ /* 0x000fc600000006ff */
[----:B------:R-:W-:-:S04]  /*7600*/  IMAD R26, R22, 0x8, R23 ;  /* 0x00000008161a7824 */ /* 0x000fc800078e0217 */
[----:B------:R-:W0:Y:S02]  /*7610*/  SYNCS.PHASECHK.TRANS64.TRYWAIT P0, [R26+URZ+0x40], R9 ;  /* 0x000040091a0075a7 */ /* 0x000e24000800017f */
[----:B01----:R-:W-:Y:S05]  /*7620*/  @!P0 BRA `(.L_x_162) ;  /* 0x0000001000248947 */ /* 0x003fea0003800000 */
.L_x_185:
[----:B0-----:R-:W-:Y:S01]  /*7630*/  PRMT R9, R19, 0x9910, RZ ;  /* 0x0000991013097816 */ /* 0x001fe200000000ff */
[----:B------:R0:W-:Y:S03]  /*7640*/  @!P1 SYNCS.ARRIVE.TRANS64 RZ, [R26+URZ], R21 ;  /* 0x000000151aff99a7 */ /* 0x0001e6000800003f */
[----:B------:R-:W-:-:S13]  /*7650*/  ISETP.NE.AND P0, PT, R9, 0x2, PT ;  /* 0x000000020900780c */ /* 0x000fda0003f05270 */
[----:B0-----:R-:W-:Y:S05]  /*7660*/  @P0 BRA `(.L_x_163) ;  /* 0x0000000000040947 */ /* 0x001fea0003800000 */
[----:B------:R-:W-:Y:S01]  /*7670*/  BPT.TRAP 0x1 ;  /* 0x000000040000795c */ /* 0x000fe20000300000 */
.L_x_163:
[----:B------:R-:W-:Y:S01]  /*7680*/  IMAD.SHL.U32 R24, R22, 0x2000, RZ ;  /* 0x0000200016187824 */ /* 0x000fe200078e00ff */
[----:B------:R-:W-:Y:S01]  /*7690*/  R2UR UR9, R23 ;  /* 0x00000000170972ca */ /* 0x000fe200000e0000 */
[----:B------:R-:W-:Y:S01]  /*76a0*/  VIADD R5, R5, 0xffffffff ;  /* 0xffffffff05057836 */ /* 0x000fe20000000000 */
[----:B------:R-:W-:Y:S01]  /*76b0*/  R2UR UR25, R26 ;  /* 0x000000001a1972ca */ /* 0x000fe200000e0000 */
[----:B------:R-:W-:Y:S01]  /*76c0*/  UIADD3 UR6, UP0, UR32, 0xf0, URZ ;  /* 0x000000f020067890 */ /* 0x000fe2000ff1e03f */
[----:B------:R-:W-:Y:S01]  /*76d0*/  LOP3.LUT R9, R24, 0x1000, R13, 0xf8, !PT ;  /* 0x0000100018097812 */ /* 0x000fe200078ef80d */
[----:B------:R-:W-:Y:S01]  /*76e0*/  UIADD3 UR14, UP1, UR32, 0x1f0, URZ ;  /* 0x000001f0200e7890 */ /* 0x000fe2000ff3e03f */
[----:B------:R-:W-:Y:S01]  /*76f0*/  IADD3 R24, R23, 0x20180, R24 ;  /* 0x0002018017187810 */ /* 0x000fe20007ffe018 */
[----:B------:R-:W-:Y:S01]  /*7700*/  UIADD3 UR34, UP2, UR32, 0x2f0, URZ ;  /* 0x000002f020227890 */ /* 0x000fe2000ff5e03f */
[----:B------:R-:W-:Y:S01]  /*7710*/  R2UR UR28, R20 ;  /* 0x00000000141c72ca */ /* 0x000fe200000e0000 */
[----:B------:R-:W-:Y:S01]  /*7720*/  IMAD R9, R9, 0x2, R23 ;  /* 0x0000000209097824 */ /* 0x000fe200078e0217 */
[----:B------:R-:W-:Y:S01]  /*7730*/  R2UR UR27, R7 ;  /* 0x00000000071b72ca */ /* 0x000fe200000e0000 */
[----:B------:R-:W-:Y:S01]  /*7740*/  UIADD3.X UR7, URZ, UR33, URZ, UP0, !UPT ;  /* 0x000000213f077290 */ /* 0x000fe200087fe43f */
[----:B------:R-:W-:Y:S01]  /*7750*/  R2UR UR26, R28 ;  /* 0x000000001c1a72ca */ /* 0x000fe200000e0000 */
[----:B------:R-:W-:Y:S01]  /*7760*/  UIADD3.X UR15, URZ, UR33, URZ, UP1, !UPT ;  /* 0x000000213f0f7290 */ /* 0x000fe20008ffe43f */
[----:B------:R-:W-:Y:S01]  /*7770*/  R2UR UR24, R9 ;  /* 0x00000000091872ca */ /* 0x000fe200000e0000 */
[C---:B------:R-:W-:Y:S01]  /*7780*/  IMAD R9, R22.reuse, 0x800, R17 ;  /* 0x0000080016097824 */ /* 0x040fe200078e0211 */
[----:B------:R-:W-:Y:S01]  /*7790*/  R2UR UR19, R27 ;  /* 0x000000001b1372ca */ /* 0x000fe200000e0000 */
[----:B------:R-:W-:Y:S01]  /*77a0*/  VIADD R22, R22, 0x1 ;  /* 0x0000000116167836 */ /* 0x000fe20000000000 */
[----:B------:R-:W-:Y:S01]  /*77b0*/  R2UR UR8, R24 ;  /* 0x00000000180872ca */ /* 0x000fe200000e0000 */
[----:B------:R-:W-:Y:S01]  /*77c0*/  UIADD3.X UR35, URZ, UR33, URZ, UP2, !UPT ;  /* 0x000000213f237290 */ /* 0x000fe200097fe43f */
[----:B------:R-:W-:Y:S01]  /*77d0*/  R2UR UR16, R9 ;  /* 0x00000000091072ca */ /* 0x000fe200000e0000 */
[----:B------:R-:W-:Y:S01]  /*77e0*/  UMOV UR29, 0x30000 ;  /* 0x00030000001d7882 */ /* 0x000fe20000000000 */
[----:B------:R-:W-:Y:S01]  /*77f0*/  R2UR UR10, R25 ;  /* 0x00000000190a72ca */ /* 0x000fe200000e0000 */
[----:B------:R-:W-:Y:S01]  /*7800*/  UMOV UR22, 0x0 ;  /* 0x0000000000167882 */ /* 0x000fe20000000000 */
[----:B------:R-:W-:Y:S01]  /*7810*/  R2UR UR11, R6 ;  /* 0x00000000060b72ca */ /* 0x000fe200000e0000 */
[----:B------:R-:W-:Y:S01]  /*7820*/  UMOV UR23, 0x10000000 ;  /* 0x1000000000177882 */ /* 0x000fe20000000000 */
[----:B------:R-:W-:Y:S01]  /*7830*/  ISETP.GT.AND P1, PT, R5, 0x1, PT ;  /* 0x000000010500780c */ /* 0x000fe20003f24270 */
[----:B------:R-:W-:Y:S01]  /*7840*/  UIADD3 UR24, UR24, 0x180, URZ ;  /* 0x0000018018187890 */ /* 0x000fe2000fffe03f */
[----:B------:R-:W-:Y:S01]  /*7850*/  ISETP.NE.AND P0, PT, R22, 0x8, PT ;  /* 0x000000081600780c */ /* 0x000fe20003f05270 */
[----:B------:R-:W-:Y:S01]  /*7860*/  UMOV UR17, UR25 ;  /* 0x0000001900117c82 */ /* 0x000fe20008000000 */
[----:B------:R-:W-:Y:S01]  /*7870*/  UMOV UR20, UR28 ;  /* 0x0000001c00147c82 */ /* 0x000fe20008000000 */
[----:B------:R-:W-:Y:S01]  /*7880*/  UMOV UR18, UR27 ;  /* 0x0000001b00127c82 */ /* 0x000fe20008000000 */
[----:B------:R-:W-:Y:S01]  /*7890*/  UMOV UR12, UR28 ;  /* 0x0000001c000c7c82 */ /* 0x000fe20008000000 */
[----:B------:R-:W-:Y:S01]  /*78a0*/  UIADD3 UR16, UR9, 0x30180, UR16 ;  /* 0x0003018009107890 */ /* 0x000fe2000fffe010 */
[----:B------:R-:W-:Y:S01]  /*78b0*/  SEL R9, RZ, 0x1, P0 ;  /* 0x00000001ff097807 */ /* 0x000fe20000000000 */
[----:B------:R-:W-:Y:S01]  /*78c0*/  VIADD R27, R27, 0x1 ;  /* 0x000000011b1b7836 */ /* 0x000fe20000000000 */
[----:B------:R0:W-:Y:S01]  /*78d0*/  UTMALDG.3D.MULTICAST [UR24], [UR6], UR29, desc[UR22] ;  /* 0x00001618060073b4 */ /* 0x0001e2000801181d */
[----:B------:R-:W-:Y:S01]  /*78e0*/  UMOV UR9, UR25 ;  /* 0x0000001900097c82 */ /* 0x000fe20008000000 */
[----:B------:R-:W-:Y:S01]  /*78f0*/  LOP3.LUT R8, R8, R9, RZ, 0x3c, !PT ;  /* 0x0000000908087212 */ /* 0x000fe200078e3cff */
[----:B------:R-:W-:Y:S01]  /*7900*/  VIADD R28, R28, 0x20 ;  /* 0x000000201c1c7836 */ /* 0x000fe20000000000 */
[----:B------:R-:W-:Y:S01]  /*7910*/  SEL R22, R22, RZ, P0 ;  /* 0x000000ff16167207 */ /* 0x000fe20000000000 */
[----:B------:R-:W-:Y:S01]  /*7920*/  VIADD R25, R25, 0x40 ;  /* 0x0000004019197836 */ /* 0x000fe20000000000 */
[----:B------:R0:W-:Y:S01]  /*7930*/  UTMALDG.3D.MULTICAST [UR16], [UR14], UR29, desc[UR22] ;  /* 0x000016100e0073b4 */ /* 0x0001e2000801181d */
[----:B------:R0:W-:Y:S02]  /*7940*/  UTMALDG.3D [UR8], [UR34], desc[UR22] ;  /* 0x00001608220075b4 */ /* 0x0001e40008011000 */
[----:B0-----:R-:W-:Y:S05]  /*7950*/  @P1 BRA `(.L_x_164) ;  /* 0xfffffffc00101947 */ /* 0x001fea000383ffff */
.L_x_161:
[----:B------:R-:W-:Y:S05]  /*7960*/  BSYNC B1 ;  /* 0x0000000000017941 */ /* 0x000fea0003800000 */
.L_x_160:
[----:B------:R-:W-:Y:S01]  /*7970*/  LOP3.LUT P1, RZ, R14, 0xff, RZ, 0xc0, !PT ;  /* 0x000000ff0eff7812 */ /* 0x000fe2000782c0ff */
[C---:B------:R-:W-:Y:S01]  /*7980*/  IMAD.IADD R12, R15.reuse, 0x1, R12 ;  /* 0x000000010f0c7824 */ /* 0x040fe200078e020c */
[----:B------:R-:W-:Y:S01]  /*7990*/  IADD3 R2, P2, R2, UR30, RZ ;  /* 0x0000001e02027c10 */ /* 0x000fe2000ff5e0ff */
[----:B------:R-:W-:Y:S01]  /*79a0*/  ULDC.64 UR6, c[0x0][0x750] ;  /* 0x0001d40000067ab9 */ /* 0x000fe20000000a00 */
[----:B------:R-:W-:Y:S01]  /*79b0*/  BSSY B1, `(.L_x_165) ;  /* 0x000006b000017945 */ /* 0x000fe20003800000 */
[----:B------:R-:W-:Y:S01]  /*79c0*/  IMAD.MOV.U32 R20, RZ, RZ, -0x1 ;  /* 0xffffffffff147424 */ /* 0x000fe200078e00ff */
[----:B------:R-:W-:Y:S02]  /*79d0*/  ISETP.GT.U32.AND P0, PT, R12, 0x7, PT ;  /* 0x000000070c00780c */ /* 0x000fe40003f04070 */
[----:B------:R-:W-:Y:S02]  /*79e0*/  SHF.R.U32.HI R5, RZ, 0x3, R12 ;  /* 0x00000003ff057819 */ /* 0x000fe4000001160c */
[----:B------:R-:W-:-:S02]  /*79f0*/  ISETP.LT.U32.AND P0, PT, R15, 0x8, P0 ;  /* 0x000000080f00780c */ /* 0x000fc40000701070 */
[----:B------:R-:W-:Y:S01]  /*7a00*/  IADD3.X R3, R3, UR4, RZ, P2, !PT ;  /* 0x0000000403037c10 */ /* 0x000fe200097fe4ff */
[----:B------:R-:W0:Y:S01]  /*7a10*/  @P1 S2R R7, SR_CgaCtaId ;  /* 0x0000000000071919 */ /* 0x000e220000008800 */
[----:B------:R-:W-:Y:S02]  /*7a20*/  @P1 MOV R6, 0x400 ;  /* 0x0000040000061802 */ /* 0x000fe40000000f00 */
[----:B------:R-:W-:Y:S02]  /*7a30*/  ISETP.GE.U32.AND P2, PT, R2, UR6, PT ;  /* 0x0000000602007c0c */ /* 0x000fe4000bf46070 */
[----:B------:R-:W-:Y:S02]  /*7a40*/  LOP3.LUT R5, R5, 0x1, RZ, 0xc0, !PT ;  /* 0x0000000105057812 */ /* 0x000fe400078ec0ff */
[----:B------:R-:W-:Y:S02]  /*7a50*/  LOP3.LUT R12, R12, 0x7, RZ, 0xc0, !PT ;  /* 0x000000070c0c7812 */ /* 0x000fe400078ec0ff */
[----:B------:R-:W-:-:S02]  /*7a60*/  PRMT R14, RZ, 0x7610, R14 ;  /* 0x00007610ff0e7816 */ /* 0x000fc4000000000e */
[----:B0-----:R-:W-:Y:S01]  /*7a70*/  @P1 LEA R6, R7, R6, 0x18 ;  /* 0x0000000607061211 */ /* 0x001fe200078ec0ff */
[----:B------:R-:W-:-:S03]  /*7a80*/  IMAD.MOV.U32 R7, RZ, RZ, -0x1 ;  /* 0xffffffffff077424 */ /* 0x000fc600078e00ff */
[----:B------:R0:W-:Y:S01]  /*7a90*/  @P1 SYNCS.ARRIVE.TRANS64.A1T0 RZ, [R6+URZ+0x98], RZ ;  /* 0x000098ff06ff19a7 */ /* 0x0001e2000810003f */
[----:B------:R-:W-:-:S04]  /*7aa0*/  ISETP.NE.U32.AND P1, PT, R5, 0x1, PT ;  /* 0x000000010500780c */ /* 0x000fc80003f25070 */
[----:B------:R-:W-:Y:S02]  /*7ab0*/  ISETP.GT.U32.AND P1, PT, R15, 0x7, !P1 ;  /* 0x000000070f00780c */ /* 0x000fe40004f24070 */
[----:B0-----:R-:W-:Y:S02]  /*7ac0*/  SEL R6, RZ, 0x1, !P0 ;  /* 0x00000001ff067807 */ /* 0x001fe40004000000 */
[----:B------:R-:W-:Y:S02]  /*7ad0*/  ISETP.GE.U32.AND.EX P0, PT, R3, UR7, PT, P2 ;  /* 0x0000000703007c0c */ /* 0x000fe4000bf06120 */
[----:B------:R-:W-:-:S04]  /*7ae0*/  SEL R5, RZ, 0x1, !P1 ;  /* 0x00000001ff057807 */ /* 0x000fc80004800000 */
[----:B------:R-:W-:Y:S01]  /*7af0*/  LOP3.LUT R11, R5, R11, R6, 0x96, !PT ;  /* 0x0000000b050b7212 */ /* 0x000fe200078e9606 */
[----:B------:R-:W-:Y:S01]  /*7b00*/  IMAD.MOV.U32 R6, RZ, RZ, -0x1 ;  /* 0xffffffffff067424 */ /* 0x000fe200078e00ff */
[----:B------:R-:W-:-:S05]  /*7b10*/  PRMT R5, RZ, 0x7610, R5 ;  /* 0x00007610ff057816 */ /* 0x000fca0000000005 */
[----:B------:R-:W-:Y:S05]  /*7b20*/  @P0 BRA `(.L_x_166) ;  /* 0x00000004004c0947 */ /* 0x000fea0003800000 */
[----:B------:R-:W0:Y:S01]  /*7b30*/  S2R R5, SR_CTAID.X ;  /* 0x0000000000057919 */ /* 0x000e220000002500 */
[----:B------:R-:W-:Y:S01]  /*7b40*/  ULDC UR6, c[0x0][0x150] ;  /* 0x0000540000067ab9 */ /* 0x000fe20000000800 */
[----:B------:R-:W1:Y:S01]  /*7b50*/  LDC R8, c[0x0][0x144] ;  /* 0x00005100ff087b82 */ /* 0x000e620000000800 */
[----:B------:R-:W-:Y:S01]  /*7b60*/  ULDC UR9, c[0x0][0x730] ;  /* 0x0001cc0000097ab9 */ /* 0x000fe20000000800 */
[----:B------:R-:W2:Y:S01]  /*7b70*/  S2R R22, SR_CTAID.Y ;  /* 0x0000000000167919 */ /* 0x000ea20000002600 */
[----:B------:R-:W-:-:S05]  /*7b80*/  ULDC UR10, c[0x0][0x154] ;  /* 0x00005500000a7ab9 */ /* 0x000fca0000000800 */
[----:B------:R-:W3:Y:S01]  /*7b90*/  LDC R21, c[0x0][0x148] ;  /* 0x00005200ff157b82 */ /* 0x000ee20000000800 */
[----:B0-----:R-:W-:Y:S02]  /*7ba0*/  I2FP.F32.U32 R6, R5 ;  /* 0x0000000500067245 */ /* 0x001fe40000201000 */
[----:B--2---:R-:W-:-:S03]  /*7bb0*/  I2FP.F32.U32 R24, R22 ;  /* 0x0000001600187245 */ /* 0x004fc60000201000 */
[----:B------:R-:W-:Y:S01]  /*7bc0*/  FMUL R7, R6, UR6 ;  /* 0x0000000606077c20 */ /* 0x000fe20008400000 */
[----:B------:R-:W-:Y:S02]  /*7bd0*/  ULDC.64 UR6, c[0x0][0x728] ;  /* 0x0001ca0000067ab9 */ /* 0x000fe40000000a00 */
[----:B------:R-:W-:-:S03]  /*7be0*/  ISETP.NE.U32.AND P0, PT, RZ, UR6, PT ;  /* 0x00000006ff007c0c */ /* 0x000fc6000bf05070 */
[----:B------:R-:W0:Y:S01]  /*7bf0*/  F2I.U32.TRUNC.NTZ R7, R7 ;  /* 0x0000000700077305 */ /* 0x000e22000020f000 */
[----:B------:R-:W-:Y:S01]  /*7c00*/  ISETP.NE.AND.EX P0, PT, RZ, UR7, PT, P0 ;  /* 0x00000007ff007c0c */ /* 0x000fe2000bf05300 */
[----:B0-----:R-:W-:Y:S02]  /*7c10*/  IMAD.MOV R6, RZ, RZ, -R7 ;  /* 0x000000ffff067224 */ /* 0x001fe400078e0a07 */
[----:B------:R-:W-:Y:S02]  /*7c20*/  IMAD.MOV.U32 R7, RZ, RZ, R3 ;  /* 0x000000ffff077224 */ /* 0x000fe400078e0003 */
[----:B-1----:R-:W-:Y:S02]  /*7c30*/  IMAD R5, R8, R6, R5 ;  /* 0x0000000608057224 */ /* 0x002fe400078e0205 */
[----:B------:R-:W-:-:S06]  /*7c40*/  IMAD.MOV.U32 R6, RZ, RZ, R2 ;  /* 0x000000ffff067224 */ /* 0x000fcc00078e0002 */
[----:B---3--:R-:W-:Y:S05]  /*7c50*/  @!P0 BRA `(.L_x_167) ;  /* 0x0000000000288947 */ /* 0x008fea0003800000 */
[----:B------:R-:W-:Y:S02]  /*7c60*/  ULDC UR8, c[0x0][0x734] ;  /* 0x0001cd0000087ab9 */ /* 0x000fe40000000800 */
[----:B------:R-:W-:-:S05]  /*7c70*/  IADD3 R7, P0, R2, UR8, RZ ;  /* 0x0000000802077c10 */ /* 0x000fca000ff1e0ff */
[----:B------:R-:W-:-:S04]  /*7c80*/  IMAD.X R23, RZ, RZ, R3, P0 ;  /* 0x000000ffff177224 */ /* 0x000fc800000e0603 */
[----:B------:R-:W-:-:S04]  /*7c90*/  IMAD.WIDE.U32 R8, R23, UR6, RZ ;  /* 0x0000000617087c25 */ /* 0x000fc8000f8e00ff */
[----:B------:R-:W-:-:S04]  /*7ca0*/  IMAD.WIDE.U32 R8, P0, R7, UR7, R8 ;  /* 0x0000000707087c25 */ /* 0x000fc8000f800008 */
[----:B------:R-:W-:-:S04]  /*7cb0*/  IMAD.WIDE.U32 R6, R7, UR6, RZ ;  /* 0x0000000607067c25 */ /* 0x000fc8000f8e00ff */
[----:B------:R-:W-:Y:S01]  /*7cc0*/  IMAD.MOV.U32 R6, RZ, RZ, R9 ;  /* 0x000000ffff067224 */ /* 0x000fe200078e0009 */
[----:B------:R-:W-:Y:S01]  /*7cd0*/  IADD3 RZ, P1, R7, R8, RZ ;  /* 0x0000000807ff7210 */ /* 0x000fe20007f3e0ff */
[----:B------:R-:W-:-:S04]  /*7ce0*/  IMAD.X R7, RZ, RZ, RZ, P0 ;  /* 0x000000ffff077224 */ /* 0x000fc800000e06ff */
[----:B------:R-:W-:-:S08]  /*7cf0*/  IMAD.WIDE.U32.X R6, R23, UR7, R6, P1 ;  /* 0x0000000717067c25 */ /* 0x000fd000088e0406 */
.L_x_167:
[--C-:B------:R-:W-:Y:S01]  /*7d00*/  SHF.R.U64 R20, R6, UR9, R7.reuse ;  /* 0x0000000906147c19 */ /* 0x100fe20008001207 */
[----:B------:R-:W-:Y:S01]  /*7d10*/  FMUL R24, R24, UR10 ;  /* 0x0000000a18187c20 */ /* 0x000fe20008400000 */
[----:B------:R-:W-:Y:S01]  /*7d20*/  SHF.R.U32.HI R6, RZ, UR9, R7 ;  /* 0x00000009ff067c19 */ /* 0x000fe20008011607 */
[----:B------:R-:W-:Y:S01]  /*7d30*/  ULDC.64 UR6, c[0x0][0x720] ;  /* 0x0001c80000067ab9 */ /* 0x000fe20000000a00 */
[----:B------:R-:W-:Y:S01]  /*7d40*/  IADD3 R7, P0, RZ, -R20, RZ ;  /* 0x80000014ff077210 */ /* 0x000fe20007f1e0ff */
[----:B------:R-:W-:Y:S01]  /*7d50*/  ULDC.64 UR8, c[0x0][0x740] ;  /* 0x0001d00000087ab9 */ /* 0x000fe20000000a00 */
[----:B------:R-:W-:Y:S01]  /*7d60*/  ISETP.NE.AND P2, PT, R0, 0x1, PT ;  /* 0x000000010000780c */ /* 0x000fe20003f45270 */
[----:B------:R-:W0:Y:S02]  /*7d70*/  F2I.U32.TRUNC.NTZ R24, R24 ;  /* 0x0000001800187305 */ /* 0x000e24000020f000 */
[----:B------:R-:W-:Y:S01]  /*7d80*/  IMAD.X R6, RZ, RZ, ~R6, P0 ;  /* 0x000000ffff067224 */ /* 0x000fe200000e0e06 */
[----:B------:R-:W-:-:S03]  /*7d90*/  ISETP.NE.U32.AND P0, PT, RZ, UR8, PT ;  /* 0x00000008ff007c0c */ /* 0x000fc6000bf05070 */
[----:B------:R-:W-:Y:S01]  /*7da0*/  IMAD R6, R6, UR6, RZ ;  /* 0x0000000606067c24 */ /* 0x000fe2000f8e02ff */
[----:B------:R-:W-:-:S03]  /*7db0*/  ISETP.NE.AND.EX P0, PT, RZ, UR9, PT, P0 ;  /* 0x00000009ff007c0c */ /* 0x000fc6000bf05300 */
[C---:B------:R-:W-:Y:S02]  /*7dc0*/  IMAD R9, R7.reuse, UR7, R6 ;  /* 0x0000000707097c24 */ /* 0x040fe4000f8e0206 */
[----:B------:R-:W-:Y:S01]  /*7dd0*/  IMAD.WIDE.U32 R6, R7, UR6, R2 ;  /* 0x0000000607067c25 */ /* 0x000fe2000f8e0002 */
[----:B------:R-:W-:-:S03]  /*7de0*/  ULDC UR6, c[0x0][0x718] ;  /* 0x0001c60000067ab9 */ /* 0x000fc60000000800 */
[----:B0-----:R-:W-:Y:S02]  /*7df0*/  IMAD.MOV R8, RZ, RZ, -R24 ;  /* 0x000000ffff087224 */ /* 0x001fe400078e0a18 */
[----:B------:R-:W-:Y:S02]  /*7e00*/  IMAD.IADD R7, R7, 0x1, R9 ;  /* 0x0000000107077824 */ /* 0x000fe400078e0209 */
[----:B------:R-:W-:-:S03]  /*7e10*/  @P2 IMAD R5, R21, R8, R22 ;  /* 0x0000000815052224 */ /* 0x000fc600078e0216 */
[--C-:B------:R-:W-:Y:S02]  /*7e20*/  SHF.R.U64 R21, R6, UR6, R7.reuse ;  /* 0x0000000606157c19 */ /* 0x100fe40008001207 */
[----:B------:R-:W-:Y:S01]  /*7e30*/  SHF.R.U32.HI R6, RZ, UR6, R7 ;  /* 0x00000006ff067c19 */ /* 0x000fe20008011607 */
[----:B------:R-:W-:-:S03]  /*7e40*/  ULDC UR6, c[0x0][0x708] ;  /* 0x0001c20000067ab9 */ /* 0x000fc60000000800 */
[--C-:B------:R-:W-:Y:S02]  /*7e50*/  SHF.R.U64 R24, R21, UR6, R6.reuse ;  /* 0x0000000615187c19 */ /* 0x100fe40008001206 */
[----:B------:R-:W-:Y:S01]  /*7e60*/  SHF.R.U32.HI R7, RZ, UR6, R6 ;  /* 0x00000006ff077c19 */ /* 0x000fe20008011606 */
[----:B------:R-:W-:-:S03]  /*7e70*/  ULDC UR6, c[0x0][0x758] ;  /* 0x0001d60000067ab9 */ /* 0x000fc60000000800 */
[--C-:B------:R-:W-:Y:S02]  /*7e80*/  SHF.R.U64 R22, R24, UR6, R7.reuse ;  /* 0x0000000618167c19 */ /* 0x100fe40008001207 */
[----:B------:R-:W-:-:S03]  /*7e90*/  SHF.R.U32.HI R23, RZ, UR6, R7 ;  /* 0x00000006ff177c19 */ /* 0x000fc60008011607 */
[----:B------:R-:W-:Y:S02]  /*7ea0*/  IMAD.MOV.U32 R6, RZ, RZ, R22 ;  /* 0x000000ffff067224 */ /* 0x000fe400078e0016 */
[----:B------:R-:W-:Y:S01]  /*7eb0*/  IMAD.MOV.U32 R7, RZ, RZ, R23 ;  /* 0x000000ffff077224 */ /* 0x000fe200078e0017 */
[----:B------:R-:W-:Y:S06]  /*7ec0*/  @!P0 BRA `(.L_x_168) ;  /* 0x0000000000288947 */ /* 0x000fec0003800000 */
        /* <DEDUP_REMOVED lines=10> */
.L_x_168:
[----:B------:R-:W-:Y:S01]  /*7f70*/  ULDC UR6, c[0x0][0x748] ;  /* 0x0001d20000067ab9 */ /* 0x000fe20000000800 */
[----:B------:R-:W-:Y:S01]  /*7f80*/  LOP3.LUT R21, R21, UR5, RZ, 0xc0, !PT ;  /* 0x0000000515157c12 */ /* 0x000fe2000f8ec0ff */
[----:B------:R-:W-:Y:S01]  /*7f90*/  ULDC UR7, c[0x0][0x710] ;  /* 0x0001c40000077ab9 */ /* 0x000fe20000000800 */
[----:B------:R-:W-:Y:S01]  /*7fa0*/  SHF.R.U64 R7, R6, UR6, R7 ;  /* 0x0000000606077c19 */ /* 0x000fe20008001207 */
[----:B------:R-:W-:Y:S01]  /*7fb0*/  ULDC UR6, c[0x0][0x738] ;  /* 0x0001ce0000067ab9 */ /* 0x000fe20000000800 */
[----:B------:R-:W-:-:S05]  /*7fc0*/  LOP3.LUT R6, R24, UR13, RZ, 0xc0, !PT ;  /* 0x0000000d18067c12 */ /* 0x000fca000f8ec0ff */
[----:B------:R-:W-:Y:S02]  /*7fd0*/  IMAD R6, R7, UR21, R6 ;  /* 0x0000001507067c24 */ /* 0x000fe4000f8e0206 */
[----:B------:R-:W-:-:S04]  /*7fe0*/  IMAD.MOV R7, RZ, RZ, -R7 ;  /* 0x000000ffff077224 */ /* 0x000fc800078e0a07 */
[----:B------:R-:W-:Y:S01]  /*7ff0*/  IMAD R22, R7, UR6, R22 ;  /* 0x0000000607167c24 */ /* 0x000fe2000f8e0216 */
[----:B------:R-:W-:Y:S01]  /*8000*/  ULDC UR6, c[0x0][0x700] ;  /* 0x0001c00000067ab9 */ /* 0x000fe20000000800 */
[----:B------:R-:W-:Y:S02]  /*8010*/  IMAD R7, R6, UR7, R5 ;  /* 0x0000000706077c24 */ /* 0x000fe4000f8e0205 */
[----:B------:R-:W-:Y:S02]  /*8020*/  IMAD R22, R22, UR6, R21 ;  /* 0x0000000616167c24 */ /* 0x000fe4000f8e0215 */
[----:B------:R-:W-:-:S03]  /*8030*/  IMAD.MOV.U32 R5, RZ, RZ, 0x1 ;  /* 0x00000001ff057424 */ /* 0x000fc600078e00ff */
[----:B------:R-:W-:Y:S02]  /*8040*/  SEL R6, R22, R7, !P2 ;  /* 0x0000000716067207 */ /* 0x000fe40005000000 */
[----:B------:R-:W-:-:S07]  /*8050*/  SEL R7, R7, R22, !P2 ;  /* 0x0000001607077207 */ /* 0x000fce0005000000 */
.L_x_166:
[----:B------:R-:W-:Y:S05]  /*8060*/  BSYNC B1 ;  /* 0x0000000000017941 */ /* 0x000fea0003800000 */
.L_x_165:
[----:B------:R-:W-:-:S13]  /*8070*/  LOP3.LUT P0, RZ, R5, 0xff, RZ, 0xc0, !PT ;  /* 0x000000ff05ff7812 */ /* 0x000fda000780c0ff */
[----:B------:R-:W-:Y:S05]  /*8080*/  @P0 BRA `(.L_x_169) ;  /* 0xfffffff400080947 */ /* 0x000fea000383ffff */
[----:B------:R-:W-:Y:S05]  /*8090*/  BSYNC B0 ;  /* 0x0000000000007941 */ /* 0x000fea0003800000 */
.L_x_158:
[----:B------:R-:W-:-:S03]  /*80a0*/  UMOV UR6, 0xffffffff ;  /* 0xffffffff00067882 */ /* 0x000fc60000000000 */
[----:B------:R-:W-:Y:S05]  /*80b0*/  BRA.DIV UR6, `(.L_x_170) ;  /* 0x0000000606947947 */ /* 0x000fea000b800000 */
[----:B------:R-:W-:-:S13]  /*80c0*/  ELECT P0, URZ, PT ;  /* 0x00000000003f782f */ /* 0x000fda0003800000 */
.L_x_188:
[----:B------:R-:W-:Y:S04]  /*80d0*/  BSSY B0, `(.L_x_171) ;  /* 0x000004f000007945 */ /* 0x000fe80003800000 */
[----:B------:R-:W-:Y:S05]  /*80e0*/  @!P0 BRA `(.L_x_172) ;  /* 0x0000000400348947 */ /* 0x000fea0003800000 */
[----:B------:R-:W-:-:S04]  /*80f0*/  LOP3.LUT R4, R4, 0x2, RZ, 0xfc, !PT ;  /* 0x0000000204047812 */ /* 0x000fc800078efcff */
[----:B------:R-:W-:-:S13]  /*8100*/  ISETP.NE.AND P0, PT, R4, 0x3, PT ;  /* 0x000000030400780c */ /* 0x000fda0003f05270 */
[----:B------:R-:W-:Y:S05]  /*8110*/  @!P0 BRA `(.L_x_173) ;  /* 0x0000000000048947 */ /* 0x000fea0003800000 */
[----:B------:R-:W-:Y:S01]  /*8120*/  BPT.TRAP 0x1 ;  /* 0x000000040000795c */ /* 0x000fe20000300000 */
.L_x_173:
[----:B------:R-:W0:Y:S01]  /*8130*/  S2R R3, SR_CgaCtaId ;  /* 0x0000000000037919 */ /* 0x000e220000008800 */
[----:B------:R-:W-:Y:S02]  /*8140*/  MOV R0, 0x400 ;  /* 0x0000040000007802 */ /* 0x000fe40000000f00 */
[----:B------:R-:W-:Y:S02]  /*8150*/  SHF.L.U32 R2, R11, 0x1f, RZ ;  /* 0x0000001f0b027819 */ /* 0x000fe400000006ff */
[----:B0-----:R-:W-:-:S05]  /*8160*/  LEA R3, R3, R0, 0x18 ;  /* 0x0000000003037211 */ /* 0x001fca00078ec0ff */
[----:B------:R-:W-:-:S04]  /*8170*/  VIADD R3, R3, 0x40 ;  /* 0x0000004003037836 */ /* 0x000fc80000000000 */
[C---:B------:R-:W-:Y:S02]  /*8180*/  IMAD R5, R12.reuse, 0x8, R3 ;  /* 0x000000080c057824 */ /* 0x040fe400078e0203 */
[----:B------:R-:W-:Y:S02]  /*8190*/  VIADD R12, R12, 0x1 ;  /* 0x000000010c0c7836 */ /* 0x000fe40000000000 */
[----:B------:R-:W0:Y:S03]  /*81a0*/  SYNCS.PHASECHK.TRANS64.TRYWAIT P0, [R5+URZ], R2 ;  /* 0x00000002050075a7 */ /* 0x000e26000800017f */
[----:B------:R-:W-:-:S04]  /*81b0*/  ISETP.NE.AND P1, PT, R12, 0x8, PT ;  /* 0x000000080c00780c */ /* 0x000fc80003f25270 */
[----:B------:R-:W-:Y:S02]  /*81c0*/  SEL R0, RZ, 0x1, P1 ;  /* 0x00000001ff007807 */ /* 0x000fe40000800000 */
[----:B------:R-:W-:Y:S02]  /*81d0*/  SEL R12, R12, RZ, P1 ;  /* 0x000000ff0c0c7207 */ /* 0x000fe40000800000 */
[----:B------:R-:W-:-:S03]  /*81e0*/  LOP3.LUT R11, R11, R0, RZ, 0x3c, !PT ;  /* 0x000000000b0b7212 */ /* 0x000fc600078e3cff */
[----:B------:R-:W-:Y:S01]  /*81f0*/  IMAD R7, R12, 0x8, R3 ;  /* 0x000000080c077824 */ /* 0x000fe200078e0203 */
[----:B------:R-:W-:Y:S01]  /*8200*/  SHF.L.U32 R4, R11, 0x1f, RZ ;  /* 0x0000001f0b047819 */ /* 0x000fe200000006ff */
[----:B0-----:R-:W-:Y:S06]  /*8210*/  @!P0 BRA `(.L_x_174) ;  /* 0x00000004005c8947 */ /* 0x001fec0003800000 */
.L_x_189:
[----:B------:R-:W1:Y:S01]  /*8220*/  SYNCS.PHASECHK.TRANS64.TRYWAIT P0, [R7+URZ], R4 ;  /* 0x00000004070075a7 */ /* 0x000e62000800017f */
[----:B------:R-:W-:-:S05]  /*8230*/  VIADD R0, R12, 0x1 ;  /* 0x000000010c007836 */ /* 0x000fca0000000000 */
[----:B------:R-:W-:-:S04]  /*8240*/  ISETP.NE.AND P1, PT, R0, 0x8, PT ;  /* 0x000000080000780c */ /* 0x000fc80003f25270 */
[----:B0-----:R-:W-:Y:S02]  /*8250*/  SEL R2, RZ, 0x1, P1 ;  /* 0x00000001ff027807 */ /* 0x001fe40000800000 */
[----:B------:R-:W-:Y:S02]  /*8260*/  SEL R0, R0, RZ, P1 ;  /* 0x000000ff00007207 */ /* 0x000fe40000800000 */
[----:B------:R-:W-:-:S03]  /*8270*/  LOP3.LUT R11, R11, R2, RZ, 0x3c, !PT ;  /* 0x000000020b0b7212 */ /* 0x000fc600078e3cff */
[----:B------:R-:W-:Y:S01]  /*8280*/  IMAD R6, R0, 0x8, R3 ;  /* 0x0000000800067824 */ /* 0x000fe200078e0203 */
[----:B------:R-:W-:Y:S01]  /*8290*/  SHF.L.U32 R5, R11, 0x1f, RZ ;  /* 0x0000001f0b057819 */ /* 0x000fe200000006ff */
[----:B-1----:R-:W-:Y:S06]  /*82a0*/  @!P0 BRA `(.L_x_175) ;  /* 0x00000004004c8947 */ /* 0x002fec0003800000 */
.L_x_190:
[----:B------:R-:W1:Y:S01]  /*82b0*/  SYNCS.PHASECHK.TRANS64.TRYWAIT P0, [R6+URZ], R5 ;  /* 0x00000005060075a7 */ /* 0x000e62000800017f */
[----:B------:R-:W-:-:S05]  /*82c0*/  VIADD R0, R0, 0x1 ;  /* 0x0000000100007836 */ /* 0x000fca0000000000 */
[----:B------:R-:W-:-:S04]  /*82d0*/  ISETP.NE.AND P1, PT, R0, 0x8, PT ;  /* 0x000000080000780c */ /* 0x000fc80003f25270 */
[----:B------:R-:W-:Y:S02]  /*82e0*/  SEL R2, RZ, 0x1, P1 ;  /* 0x00000001ff027807 */ /* 0x000fe40000800000 */
[----:B------:R-:W-:Y:S02]  /*82f0*/  SEL R0, R0, RZ, P1 ;  /* 0x000000ff00007207 */ /* 0x000fe40000800000 */
[----:B------:R-:W-:-:S03]  /*8300*/  LOP3.LUT R11, R11, R2, RZ, 0x3c, !PT ;  /* 0x000000020b0b7212 */ /* 0x000fc600078e3cff */
[----:B0-----:R-:W-:Y:S01]  /*8310*/  IMAD R7, R0, 0x8, R3 ;  /* 0x0000000800077824 */ /* 0x001fe200078e0203 */
[----:B------:R-:W-:Y:S01]  /*8320*/  SHF.L.U32 R4, R11, 0x1f, RZ ;  /* 0x0000001f0b047819 */ /* 0x000fe200000006ff */
[----:B-1----:R-:W-:Y:S06]  /*8330*/  @!P0 BRA `(.L_x_176) ;  /* 0x00000004003c8947 */ /* 0x002fec0003800000 */
.L_x_191:
        /* <DEDUP_REMOVED lines=9> */
.L_x_192:
        /* <DEDUP_REMOVED lines=9> */
.L_x_193:
        /* <DEDUP_REMOVED lines=9> */
.L_x_194:
[----:B------:R-:W1:Y:S01]  /*84f0*/  SYNCS.PHASECHK.TRANS64.TRYWAIT P0, [R6+URZ], R5 ;  /* 0x00000005060075a7 */ /* 0x000e62000800017f */
[----:B------:R-:W-:-:S05]  /*8500*/  VIADD R0, R0, 0x1 ;  /* 0x0000000100007836 */ /* 0x000fca0000000000 */
[----:B------:R-:W-:-:S04]  /*8510*/  ISETP.NE.AND P1, PT, R0, 0x8, PT ;  /* 0x000000080000780c */ /* 0x000fc80003f25270 */
[----:B------:R-:W-:Y:S02]  /*8520*/  SEL R2, RZ, 0x1, P1 ;  /* 0x00000001ff027807 */ /* 0x000fe40000800000 */
[----:B------:R-:W-:Y:S02]  /*8530*/  SEL R0, R0, RZ, P1 ;  /* 0x000000ff00007207 */ /* 0x000fe40000800000 */
[----:B------:R-:W-:Y:S01]  /*8540*/  LOP3.LUT R2, R11, R2, RZ, 0x3c, !PT ;  /* 0x000000020b027212 */ /* 0x000fe200078e3cff */
[----:B-1----:R-:W-:Y:S06]  /*8550*/  @!P0 BRA `(.L_x_180) ;  /* 0x0000000400048947 */ /* 0x002fec0003800000 */
.L_x_195:
[----:B------:R-:W-:Y:S01]  /*8560*/  IMAD R3, R0, 0x8, R3 ;  /* 0x0000000800037824 */ /* 0x000fe200078e0203 */
[----:B------:R-:W-:-:S07]  /*8570*/  SHF.L.U32 R0, R2, 0x1f, RZ ;  /* 0x0000001f02007819 */ /* 0x000fce00000006ff */
.L_x_181:
[----:B--2---:R2:W3:Y:S02]  /*8580*/  SYNCS.PHASECHK.TRANS64.TRYWAIT P0, [R3+URZ], R0 ;  /* 0x00000000030075a7 */ /* 0x0044e4000800017f */
[----:B---3--:R-:W-:Y:S05]  /*8590*/  @!P0 NANOSLEEP.SYNCS 0x989680 ;  /* 0x009896800000895d */ /* 0x008fea0003900000 */
[----:B------:R-:W3:Y:S02]  /*85a0*/  @!P0 SYNCS.PHASECHK.TRANS64 P0, [R3+URZ], R0 ;  /* 0x00000000030085a7 */ /* 0x000ee4000800007f */
[----:B---3--:R-:W-:Y:S05]  /*85b0*/  @!P0 BRA `(.L_x_181) ;  /* 0xfffffffc00f08947 */ /* 0x008fea000383ffff */
.L_x_172:
[----:B------:R-:W-:Y:S05]  /*85c0*/  BSYNC B0 ;  /* 0x0000000000007941 */ /* 0x000fea0003800000 */
.L_x_171:
[----:B------:R-:W-:Y:S05]  /*85d0*/  EXIT ;  /* 0x000000000000794d */ /* 0x000fea0003800000 */
.L_x_22:
[----:B-1----:R-:W-:-:S04]  /*85e0*/  IMAD.U32 R13, RZ, RZ, UR8 ;  /* 0x00000008ff0d7e24 */ /* 0x002fc8000f8e00ff */
[----:B------:R1:W4:Y:S03]  /*85f0*/  SYNCS.PHASECHK.TRANS64.TRYWAIT P1, [R13+URZ], R12 ;  /* 0x0000000c0d0075a7 */ /* 0x000326000802017f */
[----:B----4-:R-:W-:Y:S05]  /*8600*/  @!P1 NANOSLEEP.SYNCS 0x989680 ;  /* 0x009896800000995d */ /* 0x010fea0003900000 */
[----:B------:R-:W4:Y:S02]  /*8610*/  @!P1 SYNCS.PHASECHK.TRANS64 P1, [R13+URZ], R12 ;  /* 0x0000000c0d0095a7 */ /* 0x000f24000802007f */
[----:B----4-:R-:W-:Y:S05]  /*8620*/  @!P1 BRA `(.L_x_22) ;  /* 0xfffffffc00ec9947 */ /* 0x010fea000383ffff */
[----:B------:R-:W-:Y:S05]  /*8630*/  BRA `(.L_x_21) ;  /* 0xffffff9000bc7947 */ /* 0x000fea000383ffff */
.L_x_159:
[----:B------:R-:W-:Y:S01]  /*8640*/  BSSY B1, `(.L_x_182) ;  /* 0x0000006000017945 */ /* 0x000fe20003800000 */
[----:B------:R-:W-:-:S07]  /*8650*/  IMAD.MOV.U32 R5, RZ, RZ, -0x1 ;  /* 0xffffffffff057424 */ /* 0x000fce00078e00ff */
[----:B------:R-:W-:Y:S05]  /*8660*/  WARPSYNC.COLLECTIVE R5, `(.L_x_183) ;  /* 0x00000000050c7348 */ /* 0x000fea0003c00000 */
[----:B------:R-:W-:Y:S02]  /*8670*/  ELECT P0, UR62, PT ;  /* 0x00000000003e782f */ /* 0x000fe40003800000 */
[----:B------:R-:W-:Y:S01]  /*8680*/  MOV R5, UR62 ;  /* 0x0000003e00057c02 */ /* 0x000fe20008000f00 */
[----:B------:R-:W-:Y:S10]  /*8690*/  ENDCOLLECTIVE ;  /* 0x000000000000791b */ /* 0x000ff40003800000 */
.L_x_183:
[----:B------:R-:W-:Y:S05]  /*86a0*/  BSYNC B1 ;  /* 0x0000000000017941 */ /* 0x000fea0003800000 */
.L_x_182:
[----:B------:R-:W-:Y:S05]  /*86b0*/  BRA `(.L_x_184) ;  /* 0xffffffec00887947 */ /* 0x000fea000383ffff */
.L_x_162:
[----:B0-----:R0:W1:Y:S02]  /*86c0*/  SYNCS.PHASECHK.TRANS64.TRYWAIT P0, [R26+URZ+0x40], R9 ;  /* 0x000040091a0075a7 */ /* 0x001064000800017f */
[----:B-1----:R-:W-:Y:S05]  /*86d0*/  @!P0 NANOSLEEP.SYNCS 0x989680 ;  /* 0x009896800000895d */ /* 0x002fea0003900000 */
[----:B------:R-:W1:Y:S02]  /*86e0*/  @!P0 SYNCS.PHASECHK.TRANS64 P0, [R26+URZ+0x40], R9 ;  /* 0x000040091a0085a7 */ /* 0x000e64000800007f */
[----:B-1----:R-:W-:Y:S05]  /*86f0*/  @!P0 BRA `(.L_x_162) ;  /* 0xfffffffc00f08947 */ /* 0x002fea000383ffff */
[----:B------:R-:W-:Y:S05]  /*8700*/  BRA `(.L_x_185) ;  /* 0xffffffec00c87947 */ /* 0x000fea000383ffff */
.L_x_170:
[----:B------:R-:W-:Y:S01]  /*8710*/  BSSY B0, `(.L_x_186) ;  /* 0x0000006000007945 */ /* 0x000fe20003800000 */
[----:B------:R-:W-:-:S07]  /*8720*/  IMAD.MOV.U32 R5, RZ, RZ, -0x1 ;  /* 0xffffffffff057424 */ /* 0x000fce00078e00ff */
[----:B------:R-:W-:Y:S05]  /*8730*/  WARPSYNC.COLLECTIVE R5, `(.L_x_187) ;  /* 0x00000000050c7348 */ /* 0x000fea0003c00000 */
[----:B------:R-:W-:Y:S02]  /*8740*/  ELECT P0, UR62, PT ;  /* 0x00000000003e782f */ /* 0x000fe40003800000 */
[----:B------:R-:W-:Y:S01]  /*8750*/  MOV R5, UR62 ;  /* 0x0000003e00057c02 */ /* 0x000fe20008000f00 */
[----:B------:R-:W-:Y:S10]  /*8760*/  ENDCOLLECTIVE ;  /* 0x000000000000791b */ /* 0x000ff40003800000 */
.L_x_187:
[----:B------:R-:W-:Y:S05]  /*8770*/  BSYNC B0 ;  /* 0x0000000000007941 */ /* 0x000fea0003800000 */
.L_x_186:
[----:B------:R-:W-:Y:S05]  /*8780*/  BRA `(.L_x_188) ;  /* 0xfffffff800507947 */ /* 0x000fea000383ffff */
.L_x_174:
[----:B0-----:R0:W1:Y:S02]  /*8790*/  SYNCS.PHASECHK.TRANS64.TRYWAIT P0, [R5+URZ], R2 ;  /* 0x00000002050075a7 */ /* 0x001064000800017f */
[----:B-1----:R-:W-:Y:S05]  /*87a0*/  @!P0 NANOSLEEP.SYNCS 0x989680 ;  /* 0x009896800000895d */ /* 0x002fea0003900000 */
[----:B------:R-:W1:Y:S02]  /*87b0*/  @!P0 SYNCS.PHASECHK.TRANS64 P0, [R5+URZ], R2 ;  /* 0x00000002050085a7 */ /* 0x000e64000800007f */
[----:B-1----:R-:W-:Y:S05]  /*87c0*/  @!P0 BRA `(.L_x_174) ;  /* 0xfffffffc00f08947 */ /* 0x002fea000383ffff */
[----:B------:R-:W-:Y:S05]  /*87d0*/  BRA `(.L_x_189) ;  /* 0xfffffff800907947 */ /* 0x000fea000383ffff */
.L_x_175:
[----:B0-----:R0:W1:Y:S02]  /*87e0*/  SYNCS.PHASECHK.TRANS64.TRYWAIT P0, [R7+URZ], R4 ;  /* 0x00000004070075a7 */ /* 0x001064000800017f */
[----:B-1----:R-:W-:Y:S05]  /*87f0*/  @!P0 NANOSLEEP.SYNCS 0x989680 ;  /* 0x009896800000895d */ /* 0x002fea0003900000 */
[----:B------:R-:W1:Y:S02]  /*8800*/  @!P0 SYNCS.PHASECHK.TRANS64 P0, [R7+URZ], R4 ;  /* 0x00000004070085a7 */ /* 0x000e64000800007f */
[----:B-1----:R-:W-:Y:S05]  /*8810*/  @!P0 BRA `(.L_x_175) ;  /* 0xfffffffc00f08947 */ /* 0x002fea000383ffff */
[----:B------:R-:W-:Y:S05]  /*8820*/  BRA `(.L_x_190) ;  /* 0xfffffff800a07947 */ /* 0x000fea000383ffff */
.L_x_176:
[----:B0-----:R0:W1:Y:S02]  /*8830*/  SYNCS.PHASECHK.TRANS64.TRYWAIT P0, [R6+URZ], R5 ;  /* 0x00000005060075a7 */ /* 0x001064000800017f */
[----:B-1----:R-:W-:Y:S05]  /*8840*/  @!P0 NANOSLEEP.SYNCS 0x989680 ;  /* 0x009896800000895d */ /* 0x002fea0003900000 */
[----:B------:R-:W1:Y:S02]  /*8850*/  @!P0 SYNCS.PHASECHK.TRANS64 P0, [R6+URZ], R5 ;  /* 0x00000005060085a7 */ /* 0x000e64000800007f */
[----:B-1----:R-:W-:Y:S05]  /*8860*/  @!P0 BRA `(.L_x_176) ;  /* 0xfffffffc00f08947 */ /* 0x002fea000383ffff */
[----:B------:R-:W-:Y:S05]  /*8870*/  BRA `(.L_x_191) ;  /* 0xfffffff800b07947 */ /* 0x000fea000383ffff */
.L_x_177:
[----:B0-----:R0:W1:Y:S02]  /*8880*/  SYNCS.PHASECHK.TRANS64.TRYWAIT P0, [R7+URZ], R4 ;  /* 0x00000004070075a7 */ /* 0x001064000800017f */
[----:B-1----:R-:W-:Y:S05]  /*8890*/  @!P0 NANOSLEEP.SYNCS 0x989680 ;  /* 0x009896800000895d */ /* 0x002fea0003900000 */
[----:B------:R-:W1:Y:S02]  /*88a0*/  @!P0 SYNCS.PHASECHK.TRANS64 P0, [R7+URZ], R4 ;  /* 0x00000004070085a7 */ /* 0x000e64000800007f */
[----:B-1----:R-:W-:Y:S05]  /*88b0*/  @!P0 BRA `(.L_x_177) ;  /* 0xfffffffc00f08947 */ /* 0x002fea000383ffff */
[----:B------:R-:W-:Y:S05]  /*88c0*/  BRA `(.L_x_192) ;  /* 0xfffffff800c07947 */ /* 0x000fea000383ffff */
.L_x_178:
[----:B0-----:R0:W1:Y:S02]  /*88d0*/  SYNCS.PHASECHK.TRANS64.TRYWAIT P0, [R6+URZ], R5 ;  /* 0x00000005060075a7 */ /* 0x001064000800017f */
[----:B-1----:R-:W-:Y:S05]  /*88e0*/  @!P0 NANOSLEEP.SYNCS 0x989680 ;  /* 0x009896800000895d */ /* 0x002fea0003900000 */
[----:B------:R-:W1:Y:S02]  /*88f0*/  @!P0 SYNCS.PHASECHK.TRANS64 P0, [R6+URZ], R5 ;  /* 0x00000005060085a7 */ /* 0x000e64000800007f */
[----:B-1----:R-:W-:Y:S05]  /*8900*/  @!P0 BRA `(.L_x_178) ;  /* 0xfffffffc00f08947 */ /* 0x002fea000383ffff */
[----:B------:R-:W-:Y:S05]  /*8910*/  BRA `(.L_x_193) ;  /* 0xfffffff800d07947 */ /* 0x000fea000383ffff */
.L_x_179:
[----:B0-----:R0:W1:Y:S02]  /*8920*/  SYNCS.PHASECHK.TRANS64.TRYWAIT P0, [R7+URZ], R4 ;  /* 0x00000004070075a7 */ /* 0x001064000800017f */
[----:B-1----:R-:W-:Y:S05]  /*8930*/  @!P0 NANOSLEEP.SYNCS 0x989680 ;  /* 0x009896800000895d */ /* 0x002fea0003900000 */
[----:B------:R-:W1:Y:S02]  /*8940*/  @!P0 SYNCS.PHASECHK.TRANS64 P0, [R7+URZ], R4 ;  /* 0x00000004070085a7 */ /* 0x000e64000800007f */
[----:B-1----:R-:W-:Y:S05]  /*8950*/  @!P0 BRA `(.L_x_179) ;  /* 0xfffffffc00f08947 */ /* 0x002fea000383ffff */
[----:B------:R-:W-:Y:S05]  /*8960*/  BRA `(.L_x_194) ;  /* 0xfffffff800e07947 */ /* 0x000fea000383ffff */
.L_x_180:
[----:B-1----:R1:W2:Y:S02]  /*8970*/  SYNCS.PHASECHK.TRANS64.TRYWAIT P0, [R6+URZ], R5 ;  /* 0x00000005060075a7 */ /* 0x0022a4000800017f */
[----:B--2---:R-:W-:Y:S05]  /*8980*/  @!P0 NANOSLEEP.SYNCS 0x989680 ;  /* 0x009896800000895d */ /* 0x004fea0003900000 */
[----:B------:R-:W2:Y:S02]  /*8990*/  @!P0 SYNCS.PHASECHK.TRANS64 P0, [R6+URZ], R5 ;  /* 0x00000005060085a7 */ /* 0x000ea4000800007f */
[----:B--2---:R-:W-:Y:S05]  /*89a0*/  @!P0 BRA `(.L_x_180) ;  /* 0xfffffffc00f08947 */ /* 0x004fea000383ffff */
[----:B------:R-:W-:Y:S05]  /*89b0*/  BRA `(.L_x_195) ;  /* 0xfffffff800e87947 */ /* 0x000fea000383ffff */
.L_x_196:
[----:B------:R-:W-:-:S00]  /*89c0*/  BRA `(.L_x_196) ;  /* 0xfffffffc00fc7947 */ /* 0x000fc0000383ffff */
[----:B------:R-:W-:-:S00]  /*89d0*/  NOP ;  /* 0x0000000000007918 */ /* 0x000fc00000000000 */
        /* <DEDUP_REMOVED lines=10> */
.L_x_197:


//--------------------- .nv.shared._ZN7cutlass13device_kernelINS_4gemm6kernel13GemmUniversalIN4cute5tupleIJiiiiEEENS1_10collective13CollectiveMmaINS1_40MainloopSm90TmaGmmaWarpSpecializedSparseILi8ENS5_IJNS4_1CILi1EEENSA_ILi2EEESB_EEENS1_35KernelTmaWarpSpecializedCooperativeEEENS5_IJNSA_ILi256EEENSA_ILi64EEESH_EEENS_10bfloat16_tENS5_IJNS4_6LayoutINS5_IJiNS5_IJSC_iEEEiEEENS5_IJlNS5_IJSB_SC_EEElEEEEENSK_INS5_IJNS5_IJNS5_IJNSA_ILi8EEESC_NSA_ILi4EEEEEEiEEENS5_IJNS5_IJNSA_ILi16EEESC_SC_EEEiEEEiEEENS5_IJNS5_IJNS5_IJSH_SU_NSA_ILi1024EEEEEENSA_ILi4096EEEEEENS5_IJNS5_IJSB_NSA_ILi512EEENSA_ILi32EEEEEElEEElEEEEEEEESJ_NS5_IJlSB_lEEENS4_8TiledMMAINS4_8MMA_AtomIJNS4_4SM904GMMA6SPARSE28GMMA_64x64x32_F32BF16BF16_SSILNS1D_5MajorE0ELS1G_0ELNS1D_7ScaleInE1ELS1H_1ELNS1D_9SparseSelE0EEEEEENSK_INS5_IJSC_SB_SB_EEENS5_IJSB_NSA_ILi0EEES1M_EEEEENS5_IJNS4_10UnderscoreES1P_S1P_EEEEENS4_23SM90_TMA_LOAD_MULTICASTENS4_14ComposedLayoutINS4_7SwizzleILi2ELi4ELi3EEENS4_25smem_sparse_ptr_flag_bitsILi2ELi16EEENSK_INS5_IJNS5_IJSB_SQ_EEENS5_IJSC_S13_EEEEEENS5_IJNS5_IJS1M_SH_EEESN_EEEEEEEvNS4_8identityENS4_13SM90_TMA_LOADENS1T_INS1U_ILi3ELi4ELi3EEENS4_18smem_ptr_flag_bitsILi16EEENSK_INS5_IJSQ_SH_EEENS5_IJSH_SB_EEEEEEEvS25_EENS_8epilogue10collective6detail29Sm90TmaWarpSpecializedAdapterINS2G_15DefaultEpilogueIfNS5_IJSB_llEEES2K_NS2F_6thread17LinearCombinationIfLi1EffLNS2L_9ScaleType4KindE0ELNS_15FloatRoundStyleE2EfEENS1_15EpilogueDefaultEEEEEvvEEEEvNT_6ParamsE --------------------------
	.section	.nv.shared._ZN7cutlass13device_kernelINS_4gemm6kernel13GemmUniversalIN4cute5tupleIJiiiiEEENS1_10collective13CollectiveMmaINS1_40MainloopSm90TmaGmmaWarpSpecializedSparseILi8ENS5_IJNS4_1CILi1EEENSA_ILi2EEESB_EEENS1_35KernelTmaWarpSpecializedCooperativeEEENS5_IJNSA_ILi256EEENSA_ILi64EEESH_EEENS_10bfloat16_tENS5_IJNS4_6LayoutINS5_IJiNS5_IJSC_iEEEiEEENS5_IJlNS5_IJSB_SC_EEElEEEEENSK_INS5_IJNS5_IJNS5_IJNSA_ILi8EEESC_NSA_ILi4EEEEEEiEEENS5_IJNS5_IJNSA_ILi16EEESC_SC_EEEiEEEiEEENS5_IJNS5_IJNS5_IJSH_SU_NSA_ILi1024EEEEEENSA_ILi4096EEEEEENS5_IJNS5_IJSB_NSA_ILi512EEENSA_ILi32EEEEEElEEElEEEEEEEESJ_NS5_IJlSB_lEEENS4_8TiledMMAINS4_8MMA_AtomIJNS4_4SM904GMMA6SPARSE28GMMA_64x64x32_F32BF16BF16_SSILNS1D_5MajorE0ELS1G_0ELNS1D_7ScaleInE1ELS1H_1ELNS1D_9SparseSelE0EEEEEENSK_INS5_IJSC_SB_SB_EEENS5_IJSB_NSA_ILi0EEES1M_EEEEENS5_IJNS4_10UnderscoreES1P_S1P_EEEEENS4_23SM90_TMA_LOAD_MULTICASTENS4_14ComposedLayoutINS4_7SwizzleILi2ELi4ELi3EEENS4_25smem_sparse_ptr_flag_bitsILi2ELi16EEENSK_INS5_IJNS5_IJSB_SQ_EEENS5_IJSC_S13_EEEEEENS5_IJNS5_IJS1M_SH_EEESN_EEEEEEEvNS4_8identityENS4_13SM90_TMA_LOADENS1T_INS1U_ILi3ELi4ELi3EEENS4_18smem_ptr_flag_bitsILi16EEENSK_INS5_IJSQ_SH_EEENS5_IJSH_SB_EEEEEEEvS25_EENS_8epilogue10collective6detail29Sm90TmaWarpSpecializedAdapterINS2G_15DefaultEpilogueIfNS5_IJSB_llEEES2K_NS2F_6thread17LinearCombinationIfLi1EffLNS2L_9ScaleType4KindE0ELNS_15FloatRoundStyleE2EfEENS1_15EpilogueDefaultEEEEEvvEEEEvNT_6ParamsE,"aw",@nobits
	.sectionflags	@""
	.align	16
	.zero		1024


//--------------------- .nv.shared.reserved.0     --------------------------
	.section	.nv.shared.reserved.0,"aw",@nobits
	.weak		__nv_reservedSMEM_offset_0_alias
	.size		__nv_reservedSMEM_offset_0_alias, 0, 0
	.other		__nv_reservedSMEM_offset_0_alias,@"STO_CUDA_RESERVED_SHARED STV_DEFAULT"
__nv_reservedSMEM_offset_0_alias:
	.zero		0


//--------------------- .nv.global                --------------------------
	.section	.nv.global,"aw",@nobits
.nv.global:
	.type		_ZN39_INTERNAL_521480ea_4_k_cu_adedf070_34884cute1_E,@object
	.size		_ZN39_INTERNAL_521480ea_4_k_cu_adedf070_34884cute1_E,(_ZN39_INTERNAL_521480ea_4_k_cu_adedf070_34884cuda3std3__45__cpo6cbeginE - _ZN39_INTERNAL_521480ea_4_k_cu_adedf070_34884cute1_E)
_ZN39_INTERNAL_521480ea_4_k_cu_adedf070_34884cute1_E:
	.zero		1
	.type		_ZN39_INTERNAL_521480ea_4_k_cu_adedf070_34884cuda3std3__45__cpo6cbeginE,@object
	.size		_ZN39_INTERNAL_521480ea_4_k_cu_adedf070_34884cuda3std3__45__cpo6cbeginE,(_ZN39_INTERNAL_521480ea_4_k_cu_adedf070_34884cuda3std3__48in_placeE - _ZN39_INTERNAL_521480ea_4_k_cu_adedf070_34884cuda3std3__45__cpo6cbeginE)
_ZN39_INTERNAL_521480ea_4_k_cu_adedf070_34884cuda3std3__45__cpo6cbeginE:
	.zero		1
	.type		_ZN39_INTERNAL_521480ea_4_k_cu_adedf070_34884cuda3std3__48in_placeE,@object
	.size		_ZN39_INTERNAL_521480ea_4_k_cu_adedf070_34884cuda3std3__48in_placeE,(_ZN39_INTERNAL_521480ea_4_k_cu_adedf070_34884cuda3std6ranges3__45__cpo9iter_moveE - _ZN39_INTERNAL_521480ea_4_k_cu_adedf070_34884cuda3std3__48in_placeE)
_ZN39_INTERNAL_521480ea_4_k_cu_adedf070_34884cuda3std3__48in_placeE:
	.zero		1
	.type		_ZN39_INTERNAL_521480ea_4_k_cu_adedf070_34884cuda3std6ranges3__45__cpo9iter_moveE,@object
	.size		_ZN39_INTERNAL_521480ea_4_k_cu_adedf070_34884cuda3std6ranges3__45__cpo9iter_moveE,(_ZN39_INTERNAL_521480ea_4_k_cu_adedf070_34884cuda3std3__45__cpo5beginE - _ZN39_INTERNAL_521480ea_4_k_cu_adedf070_34884cuda3std6ranges3__45__cpo9iter_moveE)
_ZN39_INTERNAL_521480ea_4_k_cu_adedf070_34884cuda3std6ranges3__45__cpo9iter_moveE:
	.zero		1
	.type		_ZN39_INTERNAL_521480ea_4_k_cu_adedf070_34884cuda3std3__45__cpo5beginE,@object
	.size		_ZN39_INTERNAL_521480ea_4_k_cu_adedf070_34884cuda3std3__45__cpo5beginE,(_ZN39_INTERNAL_521480ea_4_k_cu_adedf070_34884cuda3std3__441_GLOBAL__N__521480ea_4_k_cu_adedf070_34886ignoreE - _ZN39_INTERNAL_521480ea_4_k_cu_adedf070_34884cuda3std3__45__cpo5beginE)
_ZN39_INTERNAL_521480ea_4_k_cu_adedf070_34884cuda3std3__45__cpo5beginE:
	.zero		1
	.type		_ZN39_INTERNAL_521480ea_4_k_cu_adedf070_34884cuda3std3__441_GLOBAL__N__521480ea_4_k_cu_adedf070_34886ignoreE,@object
	.size		_ZN39_INTERNAL_521480ea_4_k_cu_adedf070_34884cuda3std3__441_GLOBAL__N__521480ea_4_k_cu_adedf070_34886ignoreE,(_ZN39_INTERNAL_521480ea_4_k_cu_adedf070_34884cute7productE - _ZN39_INTERNAL_521480ea_4_k_cu_adedf070_34884cuda3std3__441_GLOBAL__N__521480ea_4_k_cu_adedf070_34886ignoreE)
_ZN39_INTERNAL_521480ea_4_k_cu_adedf070_34884cuda3std3__441_GLOBAL__N__521480ea_4_k_cu_adedf070_34886ignoreE:
	.zero		1
	.type		_ZN39_INTERNAL_521480ea_4_k_cu_adedf070_34884cute7productE,@object
	.size		_ZN39_INTERNAL_521480ea_4_k_cu_adedf070_34884cute7productE,(_ZN39_INTERNAL_521480ea_4_k_cu_adedf070_34884cuda3std3__45__cpo3endE - _ZN39_INTERNAL_521480ea_4_k_cu_adedf070_34884cute7productE)
_ZN39_INTERNAL_521480ea_4_k_cu_adedf070_34884cute7productE:
	.zero		1
	.type		_ZN39_INTERNAL_521480ea_4_k_cu_adedf070_34884cuda3std3__45__cpo3endE,@object
	.size		_ZN39_INTERNAL_521480ea_4_k_cu_adedf070_34884cuda3std3__45__cpo3endE,(_ZN39_INTERNAL_521480ea_4_k_cu_adedf070_34884cuda3std3__419piecewise_constructE - _ZN39_INTERNAL_521480ea_4_k_cu_adedf070_34884cuda3std3__45__cpo3endE)
_ZN39_INTERNAL_521480ea_4_k_cu_adedf070_34884cuda3std3__45__cpo3endE:
	.zero		1
	.type		_ZN39_INTERNAL_521480ea_4_k_cu_adedf070_34884cuda3std3__419piecewise_constructE,@object
	.size		_ZN39_INTERNAL_521480ea_4_k_cu_adedf070_34884cuda3std3__419piecewise_constructE,(_ZN39_INTERNAL_521480ea_4_k_cu_adedf070_34884cuda3std3__45__cpo4cendE - _ZN39_INTERNAL_521480ea_4_k_cu_adedf070_34884cuda3std3__419piecewise_constructE)
_ZN39_INTERNAL_521480ea_4_k_cu_adedf070_34884cuda3std3__419piecewise_constructE:
	.zero		1
	.type		_ZN39_INTERNAL_521480ea_4_k_cu_adedf070_34884cuda3std3__45__cpo4cendE,@object
	.size		_ZN39_INTERNAL_521480ea_4_k_cu_adedf070_34884cuda3std3__45__cpo4cendE,(_ZN39_INTERNAL_521480ea_4_k_cu_adedf070_34884cuda3std6ranges3__45__cpo4swapE - _ZN39_INTERNAL_521480ea_4_k_cu_adedf070_34884cuda3std3__45__cpo4cendE)
_ZN39_INTERNAL_521480ea_4_k_cu_adedf070_34884cuda3std3__45__cpo4cendE:
	.zero		1
	.type		_ZN39_INTERNAL_521480ea_4_k_cu_adedf070_34884cuda3std6ranges3__45__cpo4swapE,@object
	.size		_ZN39_INTERNAL_521480ea_4_k_cu_adedf070_34884cuda3std6ranges3__45__cpo4swapE,(.L_7 - _ZN39_INTERNAL_521480ea_4_k_cu_adedf070_34884cuda3std6ranges3__45__cpo4swapE)
_ZN39_INTERNAL_521480ea_4_k_cu_adedf070_34884cuda3std6ranges3__45__cpo4swapE:
	.zero		1
.L_7:


//--------------------- .nv.constant0._ZN7cutlass13device_kernelINS_4gemm6kernel13GemmUniversalIN4cute5tupleIJiiiiEEENS1_10collective13CollectiveMmaINS1_40MainloopSm90TmaGmmaWarpSpecializedSparseILi8ENS5_IJNS4_1CILi1EEENSA_ILi2EEESB_EEENS1_35KernelTmaWarpSpecializedCooperativeEEENS5_IJNSA_ILi256EEENSA_ILi64EEESH_EEENS_10bfloat16_tENS5_IJNS4_6LayoutINS5_IJiNS5_IJSC_iEEEiEEENS5_IJlNS5_IJSB_SC_EEElEEEEENSK_INS5_IJNS5_IJNS5_IJNSA_ILi8EEESC_NSA_ILi4EEEEEEiEEENS5_IJNS5_IJNSA_ILi16EEESC_SC_EEEiEEEiEEENS5_IJNS5_IJNS5_IJSH_SU_NSA_ILi1024EEEEEENSA_ILi4096EEEEEENS5_IJNS5_IJSB_NSA_ILi512EEENSA_ILi32EEEEEElEEElEEEEEEEESJ_NS5_IJlSB_lEEENS4_8TiledMMAINS4_8MMA_AtomIJNS4_4SM904GMMA6SPARSE28GMMA_64x64x32_F32BF16BF16_SSILNS1D_5MajorE0ELS1G_0ELNS1D_7ScaleInE1ELS1H_1ELNS1D_9SparseSelE0EEEEEENSK_INS5_IJSC_SB_SB_EEENS5_IJSB_NSA_ILi0EEES1M_EEEEENS5_IJNS4_10UnderscoreES1P_S1P_EEEEENS4_23SM90_TMA_LOAD_MULTICASTENS4_14ComposedLayoutINS4_7SwizzleILi2ELi4ELi3EEENS4_25smem_sparse_ptr_flag_bitsILi2ELi16EEENSK_INS5_IJNS5_IJSB_SQ_EEENS5_IJSC_S13_EEEEEENS5_IJNS5_IJS1M_SH_EEESN_EEEEEEEvNS4_8identityENS4_13SM90_TMA_LOADENS1T_INS1U_ILi3ELi4ELi3EEENS4_18smem_ptr_flag_bitsILi16EEENSK_INS5_IJSQ_SH_EEENS5_IJSH_SB_EEEEEEEvS25_EENS_8epilogue10collective6detail29Sm90TmaWarpSpecializedAdapterINS2G_15DefaultEpilogueIfNS5_IJSB_llEEES2K_NS2F_6thread17LinearCombinationIfLi1EffLNS2L_9ScaleType4KindE0ELNS_15FloatRoundStyleE2EfEENS1_15EpilogueDefaultEEEEEvvEEEEvNT_6ParamsE --------------------------
	.section	.nv.constant0._ZN7cutlass13device_kernelINS_4gemm6kernel13GemmUniversalIN4cute5tupleIJiiiiEEENS1_10collective13CollectiveMmaINS1_40MainloopSm90TmaGmmaWarpSpecializedSparseILi8ENS5_IJNS4_1CILi1EEENSA_ILi2EEESB_EEENS1_35KernelTmaWarpSpecializedCooperativeEEENS5_IJNSA_ILi256EEENSA_ILi64EEESH_EEENS_10bfloat16_tENS5_IJNS4_6LayoutINS5_IJiNS5_IJSC_iEEEiEEENS5_IJlNS5_IJSB_SC_EEElEEEEENSK_INS5_IJNS5_IJNS5_IJNSA_ILi8EEESC_NSA_ILi4EEEEEEiEEENS5_IJNS5_IJNSA_ILi16EEESC_SC_EEEiEEEiEEENS5_IJNS5_IJNS5_IJSH_SU_NSA_ILi1024EEEEEENSA_ILi4096EEEEEENS5_IJNS5_IJSB_NSA_ILi512EEENSA_ILi32EEEEEElEEElEEEEEEEESJ_NS5_IJlSB_lEEENS4_8TiledMMAINS4_8MMA_AtomIJNS4_4SM904GMMA6SPARSE28GMMA_64x64x32_F32BF16BF16_SSILNS1D_5MajorE0ELS1G_0ELNS1D_7ScaleInE1ELS1H_1ELNS1D_9SparseSelE0EEEEEENSK_INS5_IJSC_SB_SB_EEENS5_IJSB_NSA_ILi0EEES1M_EEEEENS5_IJNS4_10UnderscoreES1P_S1P_EEEEENS4_23SM90_TMA_LOAD_MULTICASTENS4_14ComposedLayoutINS4_7SwizzleILi2ELi4ELi3EEENS4_25smem_sparse_ptr_flag_bitsILi2ELi16EEENSK_INS5_IJNS5_IJSB_SQ_EEENS5_IJSC_S13_EEEEEENS5_IJNS5_IJS1M_SH_EEESN_EEEEEEEvNS4_8identityENS4_13SM90_TMA_LOADENS1T_INS1U_ILi3ELi4ELi3EEENS4_18smem_ptr_flag_bitsILi16EEENSK_INS5_IJSQ_SH_EEENS5_IJSH_SB_EEEEEEEvS25_EENS_8epilogue10collective6detail29Sm90TmaWarpSpecializedAdapterINS2G_15DefaultEpilogueIfNS5_IJSB_llEEES2K_NS2F_6thread17LinearCombinationIfLi1EffLNS2L_9ScaleType4KindE0ELNS_15FloatRoundStyleE2EfEENS1_15EpilogueDefaultEEEEEvvEEEEvNT_6ParamsE,"a",@progbits
	.sectionflags	@""
	.align	4
.nv.constant0._ZN7cutlass13device_kernelINS_4gemm6kernel13GemmUniversalIN4cute5tupleIJiiiiEEENS1_10collective13CollectiveMmaINS1_40MainloopSm90TmaGmmaWarpSpecializedSparseILi8ENS5_IJNS4_1CILi1EEENSA_ILi2EEESB_EEENS1_35KernelTmaWarpSpecializedCooperativeEEENS5_IJNSA_ILi256EEENSA_ILi64EEESH_EEENS_10bfloat16_tENS5_IJNS4_6LayoutINS5_IJiNS5_IJSC_iEEEiEEENS5_IJlNS5_IJSB_SC_EEElEEEEENSK_INS5_IJNS5_IJNS5_IJNSA_ILi8EEESC_NSA_ILi4EEEEEEiEEENS5_IJNS5_IJNSA_ILi16EEESC_SC_EEEiEEEiEEENS5_IJNS5_IJNS5_IJSH_SU_NSA_ILi1024EEEEEENSA_ILi4096EEEEEENS5_IJNS5_IJSB_NSA_ILi512EEENSA_ILi32EEEEEElEEElEEEEEEEESJ_NS5_IJlSB_lEEENS4_8TiledMMAINS4_8MMA_AtomIJNS4_4SM904GMMA6SPARSE28GMMA_64x64x32_F32BF16BF16_SSILNS1D_5MajorE0ELS1G_0ELNS1D_7ScaleInE1ELS1H_1ELNS1D_9SparseSelE0EEEEEENSK_INS5_IJSC_SB_SB_EEENS5_IJSB_NSA_ILi0EEES1M_EEEEENS5_IJNS4_10UnderscoreES1P_S1P_EEEEENS4_23SM90_TMA_LOAD_MULTICASTENS4_14ComposedLayoutINS4_7SwizzleILi2ELi4ELi3EEENS4_25smem_sparse_ptr_flag_bitsILi2ELi16EEENSK_INS5_IJNS5_IJSB_SQ_EEENS5_IJSC_S13_EEEEEENS5_IJNS5_IJS1M_SH_EEESN_EEEEEEEvNS4_8identityENS4_13SM90_TMA_LOADENS1T_INS1U_ILi3ELi4ELi3EEENS4_18smem_ptr_flag_bitsILi16EEENSK_INS5_IJSQ_SH_EEENS5_IJSH_SB_EEEEEEEvS25_EENS_8epilogue10collective6detail29Sm90TmaWarpSpecializedAdapterINS2G_15DefaultEpilogueIfNS5_IJSB_llEEES2K_NS2F_6thread17LinearCombinationIfLi1EffLNS2L_9ScaleType4KindE0ELNS_15FloatRoundStyleE2EfEENS1_15EpilogueDefaultEEEEEvvEEEEvNT_6ParamsE:
	.zero		1920


//--------------------- SYMBOLS --------------------------

	.type		.nv.reservedSmem.offset0,@object
	.size		.nv.reservedSmem.offset0,0x4
